//
// Generated by NVIDIA NVVM Compiler
//
// Compiler Build ID: CL-36424714
// Cuda compilation tools, release 13.0, V13.0.88
// Based on NVVM 20.0.0
//

.version 9.0
.target sm_100
.address_size 64

	// .globl	_Z20KernelGerstnerCUDA_HPhiPfiimf
.const .align 4 .b8 ger_data[588];
.global .align 4 .b8 __cudart_i2opi_f[24] = {65, 144, 67, 60, 153, 149, 98, 219, 192, 221, 52, 245, 209, 87, 39, 252, 41, 21, 68, 78, 110, 131, 249, 162};

.visible .entry _Z20KernelGerstnerCUDA_HPhiPfiimf(
	.param .u64 .ptr .align 1 _Z20KernelGerstnerCUDA_HPhiPfiimf_param_0,
	.param .u32 _Z20KernelGerstnerCUDA_HPhiPfiimf_param_1,
	.param .u64 .ptr .align 1 _Z20KernelGerstnerCUDA_HPhiPfiimf_param_2,
	.param .u32 _Z20KernelGerstnerCUDA_HPhiPfiimf_param_3,
	.param .u32 _Z20KernelGerstnerCUDA_HPhiPfiimf_param_4,
	.param .u64 _Z20KernelGerstnerCUDA_HPhiPfiimf_param_5,
	.param .f32 _Z20KernelGerstnerCUDA_HPhiPfiimf_param_6
)
{
	.local .align 4 .b8 	__local_depot0[28];
	.reg .b64 	%SP;
	.reg .b64 	%SPL;
	.reg .pred 	%p<22>;
	.reg .b32 	%r<99>;
	.reg .b32 	%f<81>;
	.reg .b64 	%rd<48>;
	.reg .b64 	%fd<5>;

	mov.u64 	%SPL, __local_depot0;
	ld.param.u64 	%rd14, [_Z20KernelGerstnerCUDA_HPhiPfiimf_param_0];
	ld.param.u32 	%r31, [_Z20KernelGerstnerCUDA_HPhiPfiimf_param_1];
	ld.param.u32 	%r32, [_Z20KernelGerstnerCUDA_HPhiPfiimf_param_3];
	ld.param.u32 	%r33, [_Z20KernelGerstnerCUDA_HPhiPfiimf_param_4];
	ld.param.u64 	%rd15, [_Z20KernelGerstnerCUDA_HPhiPfiimf_param_5];
	ld.param.f32 	%f25, [_Z20KernelGerstnerCUDA_HPhiPfiimf_param_6];
	add.u64 	%rd1, %SPL, 0;
	add.u64 	%rd2, %SPL, 0;
	mov.u32 	%r35, %ctaid.x;
	mov.u32 	%r36, %ntid.x;
	mov.u32 	%r37, %tid.x;
	mad.lo.s32 	%r1, %r35, %r36, %r37;
	mov.u32 	%r38, %ctaid.y;
	mov.u32 	%r39, %ntid.y;
	mov.u32 	%r40, %tid.y;
	mad.lo.s32 	%r41, %r38, %r39, %r40;
	setp.ge.s32 	%p1, %r1, %r32;
	setp.ge.s32 	%p2, %r41, %r33;
	or.pred  	%p3, %p1, %p2;
	@%p3 bra 	$L__BB0_21;
	cvta.to.global.u64 	%rd18, %rd14;
	bar.sync 	0;
	cvt.u64.u32 	%rd19, %r41;
	mad.lo.s64 	%rd20, %rd15, %rd19, %rd18;
	shl.b32 	%r42, %r1, 2;
	mul.wide.s32 	%rd21, %r42, 4;
	add.s64 	%rd3, %rd20, %rd21;
	cvt.rn.f32.s32 	%f1, %r1;
	cvt.rn.f32.u32 	%f2, %r41;
	setp.lt.s32 	%p4, %r31, 1;
	mov.f32 	%f79, 0f00000000;
	mov.f32 	%f78, %f2;
	mov.f32 	%f80, %f1;
	@%p4 bra 	$L__BB0_20;
	mov.f32 	%f79, 0f00000000;
	mov.b32 	%r90, 0;
	mov.u64 	%rd23, ger_data;
	mov.u64 	%rd35, __cudart_i2opi_f;
	mov.f32 	%f80, %f1;
	mov.f32 	%f78, %f2;
$L__BB0_3:
	mul.lo.s32 	%r44, %r90, 7;
	mul.wide.u32 	%rd22, %r44, 4;
	add.s64 	%rd24, %rd23, %rd22;
	ld.const.f32 	%f28, [%rd24+4];
	ld.const.f32 	%f29, [%rd24+8];
	ld.const.f32 	%f6, [%rd24+12];
	ld.const.f32 	%f7, [%rd24+16];
	ld.const.f32 	%f30, [%rd24+20];
	ld.const.f32 	%f8, [%rd24+24];
	mul.f32 	%f31, %f30, 0f00000000;
	fma.rn.f32 	%f32, %f7, %f1, %f31;
	fma.rn.f32 	%f33, %f8, %f2, %f32;
	mul.f32 	%f34, %f28, %f33;
	fma.rn.f32 	%f9, %f25, %f29, %f34;
	mul.f32 	%f35, %f9, 0f3F22F983;
	cvt.rni.s32.f32 	%r98, %f35;
	cvt.rn.f32.s32 	%f36, %r98;
	fma.rn.f32 	%f37, %f36, 0fBFC90FDA, %f9;
	fma.rn.f32 	%f38, %f36, 0fB3A22168, %f37;
	fma.rn.f32 	%f77, %f36, 0fA7C234C5, %f38;
	abs.f32 	%f11, %f9;
	setp.ltu.f32 	%p5, %f11, 0f47CE4780;
	mov.u32 	%r94, %r98;
	mov.f32 	%f76, %f77;
	@%p5 bra 	$L__BB0_11;
	setp.neu.f32 	%p6, %f11, 0f7F800000;
	@%p6 bra 	$L__BB0_6;
	mov.f32 	%f41, 0f00000000;
	mul.rn.f32 	%f76, %f9, %f41;
	mov.b32 	%r94, 0;
	bra.uni 	$L__BB0_11;
$L__BB0_6:
	mov.b32 	%r5, %f9;
	mov.b64 	%rd46, 0;
	mov.b32 	%r91, 0;
	mov.u64 	%rd44, __cudart_i2opi_f;
	mov.u64 	%rd45, %rd2;
$L__BB0_7:
	.pragma "nounroll";
	ld.global.nc.u32 	%r46, [%rd44];
	shl.b32 	%r47, %r5, 8;
	or.b32  	%r48, %r47, -2147483648;
	mad.wide.u32 	%rd27, %r46, %r48, %rd46;
	shr.u64 	%rd46, %rd27, 32;
	st.local.u32 	[%rd45], %rd27;
	add.s32 	%r91, %r91, 1;
	add.s64 	%rd45, %rd45, 4;
	add.s64 	%rd44, %rd44, 4;
	setp.ne.s32 	%p7, %r91, 6;
	@%p7 bra 	$L__BB0_7;
	shr.u32 	%r49, %r5, 23;
	st.local.u32 	[%rd2+24], %rd46;
	and.b32  	%r8, %r49, 31;
	and.b32  	%r50, %r49, 224;
	add.s32 	%r51, %r50, -128;
	shr.u32 	%r52, %r51, 5;
	mul.wide.u32 	%rd28, %r52, 4;
	sub.s64 	%rd10, %rd2, %rd28;
	ld.local.u32 	%r92, [%rd10+24];
	ld.local.u32 	%r93, [%rd10+20];
	setp.eq.s32 	%p8, %r8, 0;
	@%p8 bra 	$L__BB0_10;
	shf.l.wrap.b32 	%r92, %r93, %r92, %r8;
	ld.local.u32 	%r53, [%rd10+16];
	shf.l.wrap.b32 	%r93, %r53, %r93, %r8;
$L__BB0_10:
	shr.u32 	%r54, %r92, 30;
	shf.l.wrap.b32 	%r55, %r93, %r92, 2;
	shl.b32 	%r56, %r93, 2;
	shr.u32 	%r57, %r55, 31;
	add.s32 	%r58, %r57, %r54;
	neg.s32 	%r59, %r58;
	setp.lt.s32 	%p9, %r5, 0;
	selp.b32 	%r94, %r59, %r58, %p9;
	xor.b32  	%r60, %r55, %r5;
	shr.s32 	%r61, %r55, 31;
	xor.b32  	%r62, %r61, %r55;
	xor.b32  	%r63, %r61, %r56;
	cvt.u64.u32 	%rd29, %r62;
	shl.b64 	%rd30, %rd29, 32;
	cvt.u64.u32 	%rd31, %r63;
	or.b64  	%rd32, %rd30, %rd31;
	cvt.rn.f64.s64 	%fd1, %rd32;
	mul.f64 	%fd2, %fd1, 0d3BF921FB54442D19;
	cvt.rn.f32.f64 	%f39, %fd2;
	neg.f32 	%f40, %f39;
	setp.lt.s32 	%p10, %r60, 0;
	selp.f32 	%f76, %f40, %f39, %p10;
$L__BB0_11:
	setp.ltu.f32 	%p11, %f11, 0f47CE4780;
	mul.rn.f32 	%f42, %f76, %f76;
	and.b32  	%r65, %r94, 1;
	setp.eq.b32 	%p12, %r65, 1;
	selp.f32 	%f43, 0f3F800000, %f76, %p12;
	fma.rn.f32 	%f44, %f42, %f43, 0f00000000;
	fma.rn.f32 	%f45, %f42, 0f37CBAC00, 0fBAB607ED;
	selp.f32 	%f46, %f45, 0fB94D4153, %p12;
	selp.f32 	%f47, 0f3D2AAABB, 0f3C0885E4, %p12;
	fma.rn.f32 	%f48, %f46, %f42, %f47;
	selp.f32 	%f49, 0fBEFFFFFF, 0fBE2AAAA8, %p12;
	fma.rn.f32 	%f50, %f48, %f42, %f49;
	fma.rn.f32 	%f51, %f50, %f44, %f43;
	and.b32  	%r66, %r94, 2;
	setp.eq.s32 	%p13, %r66, 0;
	mov.f32 	%f52, 0f00000000;
	sub.f32 	%f53, %f52, %f51;
	selp.f32 	%f15, %f51, %f53, %p13;
	@%p11 bra 	$L__BB0_19;
	setp.neu.f32 	%p14, %f11, 0f7F800000;
	@%p14 bra 	$L__BB0_14;
	mov.f32 	%f56, 0f00000000;
	mul.rn.f32 	%f77, %f9, %f56;
	mov.b32 	%r98, 0;
	bra.uni 	$L__BB0_19;
$L__BB0_14:
	mov.b32 	%r17, %f9;
	shl.b32 	%r68, %r17, 8;
	or.b32  	%r18, %r68, -2147483648;
	mov.b64 	%rd47, 0;
	mov.b32 	%r95, 0;
$L__BB0_15:
	.pragma "nounroll";
	mul.wide.u32 	%rd34, %r95, 4;
	add.s64 	%rd36, %rd35, %rd34;
	ld.global.nc.u32 	%r69, [%rd36];
	mad.wide.u32 	%rd37, %r69, %r18, %rd47;
	shr.u64 	%rd47, %rd37, 32;
	add.s64 	%rd38, %rd1, %rd34;
	st.local.u32 	[%rd38], %rd37;
	add.s32 	%r95, %r95, 1;
	setp.ne.s32 	%p15, %r95, 6;
	@%p15 bra 	$L__BB0_15;
	shr.u32 	%r70, %r17, 23;
	st.local.u32 	[%rd1+24], %rd47;
	and.b32  	%r21, %r70, 31;
	and.b32  	%r71, %r70, 224;
	add.s32 	%r72, %r71, -128;
	shr.u32 	%r73, %r72, 5;
	mul.wide.u32 	%rd39, %r73, 4;
	sub.s64 	%rd13, %rd1, %rd39;
	ld.local.u32 	%r96, [%rd13+24];
	ld.local.u32 	%r97, [%rd13+20];
	setp.eq.s32 	%p16, %r21, 0;
	@%p16 bra 	$L__BB0_18;
	shf.l.wrap.b32 	%r96, %r97, %r96, %r21;
	ld.local.u32 	%r74, [%rd13+16];
	shf.l.wrap.b32 	%r97, %r74, %r97, %r21;
$L__BB0_18:
	shr.u32 	%r75, %r96, 30;
	shf.l.wrap.b32 	%r76, %r97, %r96, 2;
	shl.b32 	%r77, %r97, 2;
	shr.u32 	%r78, %r76, 31;
	add.s32 	%r79, %r78, %r75;
	neg.s32 	%r80, %r79;
	setp.lt.s32 	%p17, %r17, 0;
	selp.b32 	%r98, %r80, %r79, %p17;
	xor.b32  	%r81, %r76, %r17;
	shr.s32 	%r82, %r76, 31;
	xor.b32  	%r83, %r82, %r76;
	xor.b32  	%r84, %r82, %r77;
	cvt.u64.u32 	%rd40, %r83;
	shl.b64 	%rd41, %rd40, 32;
	cvt.u64.u32 	%rd42, %r84;
	or.b64  	%rd43, %rd41, %rd42;
	cvt.rn.f64.s64 	%fd3, %rd43;
	mul.f64 	%fd4, %fd3, 0d3BF921FB54442D19;
	cvt.rn.f32.f64 	%f54, %fd4;
	neg.f32 	%f55, %f54;
	setp.lt.s32 	%p18, %r81, 0;
	selp.f32 	%f77, %f55, %f54, %p18;
$L__BB0_19:
	add.s32 	%r86, %r98, 1;
	mul.rn.f32 	%f57, %f77, %f77;
	and.b32  	%r87, %r98, 1;
	setp.eq.b32 	%p19, %r87, 1;
	selp.f32 	%f58, %f77, 0f3F800000, %p19;
	fma.rn.f32 	%f59, %f57, %f58, 0f00000000;
	fma.rn.f32 	%f60, %f57, 0f37CBAC00, 0fBAB607ED;
	selp.f32 	%f61, 0fB94D4153, %f60, %p19;
	selp.f32 	%f62, 0f3C0885E4, 0f3D2AAABB, %p19;
	fma.rn.f32 	%f63, %f61, %f57, %f62;
	selp.f32 	%f64, 0fBE2AAAA8, 0fBEFFFFFF, %p19;
	fma.rn.f32 	%f65, %f63, %f57, %f64;
	fma.rn.f32 	%f66, %f65, %f59, %f58;
	and.b32  	%r88, %r86, 2;
	setp.eq.s32 	%p20, %r88, 0;
	mov.f32 	%f67, 0f00000000;
	sub.f32 	%f68, %f67, %f66;
	selp.f32 	%f69, %f66, %f68, %p20;
	mul.f32 	%f70, %f6, 0f3F000000;
	mul.f32 	%f71, %f70, %f7;
	fma.rn.f32 	%f80, %f71, %f69, %f80;
	mul.f32 	%f72, %f70, %f8;
	fma.rn.f32 	%f78, %f72, %f69, %f78;
	fma.rn.f32 	%f79, %f6, %f15, %f79;
	add.s32 	%r90, %r90, 1;
	setp.ne.s32 	%p21, %r90, %r31;
	@%p21 bra 	$L__BB0_3;
$L__BB0_20:
	st.global.f32 	[%rd3], %f80;
	st.global.f32 	[%rd3+4], %f79;
	st.global.f32 	[%rd3+8], %f78;
	mov.b32 	%r89, 1065353216;
	st.global.u32 	[%rd3+12], %r89;
$L__BB0_21:
	ret;

}
	// .globl	_Z20KernelGerstnerCUDA_NPhiPfiimf
.visible .entry _Z20KernelGerstnerCUDA_NPhiPfiimf(
	.param .u64 .ptr .align 1 _Z20KernelGerstnerCUDA_NPhiPfiimf_param_0,
	.param .u32 _Z20KernelGerstnerCUDA_NPhiPfiimf_param_1,
	.param .u64 .ptr .align 1 _Z20KernelGerstnerCUDA_NPhiPfiimf_param_2,
	.param .u32 _Z20KernelGerstnerCUDA_NPhiPfiimf_param_3,
	.param .u32 _Z20KernelGerstnerCUDA_NPhiPfiimf_param_4,
	.param .u64 _Z20KernelGerstnerCUDA_NPhiPfiimf_param_5,
	.param .f32 _Z20KernelGerstnerCUDA_NPhiPfiimf_param_6
)
{
	.local .align 4 .b8 	__local_depot1[28];
	.reg .b64 	%SP;
	.reg .b64 	%SPL;
	.reg .pred 	%p<40>;
	.reg .b32 	%r<182>;
	.reg .b32 	%f<163>;
	.reg .b64 	%rd<81>;
	.reg .b64 	%fd<9>;

	mov.u64 	%SPL, __local_depot1;
	ld.param.u64 	%rd20, [_Z20KernelGerstnerCUDA_NPhiPfiimf_param_0];
	ld.param.u32 	%r60, [_Z20KernelGerstnerCUDA_NPhiPfiimf_param_1];
	ld.param.u32 	%r61, [_Z20KernelGerstnerCUDA_NPhiPfiimf_param_3];
	ld.param.u32 	%r62, [_Z20KernelGerstnerCUDA_NPhiPfiimf_param_4];
	ld.param.u64 	%rd21, [_Z20KernelGerstnerCUDA_NPhiPfiimf_param_5];
	add.u64 	%rd1, %SPL, 0;
	add.u64 	%rd2, %SPL, 0;
	mov.u32 	%r64, %ctaid.x;
	mov.u32 	%r65, %ntid.x;
	mov.u32 	%r66, %tid.x;
	mad.lo.s32 	%r1, %r64, %r65, %r66;
	mov.u32 	%r67, %ctaid.y;
	mov.u32 	%r68, %ntid.y;
	mov.u32 	%r69, %tid.y;
	mad.lo.s32 	%r70, %r67, %r68, %r69;
	setp.ge.s32 	%p1, %r1, %r61;
	setp.ge.s32 	%p2, %r70, %r62;
	or.pred  	%p3, %p1, %p2;
	@%p3 bra 	$L__BB1_40;
	cvta.to.global.u64 	%rd24, %rd20;
	bar.sync 	0;
	cvt.u64.u32 	%rd25, %r70;
	mad.lo.s64 	%rd26, %rd21, %rd25, %rd24;
	shl.b32 	%r71, %r1, 2;
	mul.wide.s32 	%rd27, %r71, 4;
	add.s64 	%rd3, %rd26, %rd27;
	cvt.rn.f32.s32 	%f1, %r1;
	cvt.rn.f32.u32 	%f2, %r70;
	setp.lt.s32 	%p4, %r60, 1;
	mov.f32 	%f151, 0f00000000;
	mov.f32 	%f152, %f2;
	mov.f32 	%f150, %f1;
	@%p4 bra 	$L__BB1_6;
	mov.f32 	%f151, 0f00000000;
	mov.b32 	%r164, 0;
	mov.u64 	%rd29, ger_data;
	mov.u64 	%rd44, __cudart_i2opi_f;
	mov.f32 	%f150, %f1;
	mov.f32 	%f152, %f2;
$L__BB1_3:
	ld.param.f32 	%f145, [_Z20KernelGerstnerCUDA_NPhiPfiimf_param_6];
	mul.lo.s32 	%r73, %r164, 7;
	mul.wide.u32 	%rd28, %r73, 4;
	add.s64 	%rd30, %rd29, %rd28;
	ld.const.f32 	%f50, [%rd30+4];
	ld.const.f32 	%f51, [%rd30+8];
	ld.const.f32 	%f9, [%rd30+12];
	ld.const.f32 	%f10, [%rd30+16];
	ld.const.f32 	%f52, [%rd30+20];
	ld.const.f32 	%f11, [%rd30+24];
	mul.f32 	%f53, %f52, 0f00000000;
	fma.rn.f32 	%f54, %f10, %f1, %f53;
	fma.rn.f32 	%f55, %f11, %f2, %f54;
	mul.f32 	%f56, %f50, %f55;
	fma.rn.f32 	%f12, %f145, %f51, %f56;
	mul.f32 	%f57, %f12, 0f3F22F983;
	cvt.rni.s32.f32 	%r172, %f57;
	cvt.rn.f32.s32 	%f58, %r172;
	fma.rn.f32 	%f59, %f58, 0fBFC90FDA, %f12;
	fma.rn.f32 	%f60, %f58, 0fB3A22168, %f59;
	fma.rn.f32 	%f154, %f58, 0fA7C234C5, %f60;
	abs.f32 	%f14, %f12;
	setp.ltu.f32 	%p5, %f14, 0f47CE4780;
	mov.u32 	%r168, %r172;
	mov.f32 	%f153, %f154;
	@%p5 bra 	$L__BB1_16;
	setp.neu.f32 	%p6, %f14, 0f7F800000;
	@%p6 bra 	$L__BB1_11;
	mov.f32 	%f63, 0f00000000;
	mul.rn.f32 	%f153, %f12, %f63;
	mov.b32 	%r168, 0;
	bra.uni 	$L__BB1_16;
$L__BB1_6:
	setp.lt.s32 	%p22, %r60, 1;
	@%p22 bra 	$L__BB1_39;
	mov.b32 	%r173, 0;
	mov.u64 	%rd54, ger_data;
	mov.u64 	%rd66, __cudart_i2opi_f;
$L__BB1_8:
	ld.param.f32 	%f146, [_Z20KernelGerstnerCUDA_NPhiPfiimf_param_6];
	mul.lo.s32 	%r118, %r173, 7;
	mul.wide.u32 	%rd53, %r118, 4;
	add.s64 	%rd55, %rd54, %rd53;
	ld.const.f32 	%f97, [%rd55+4];
	ld.const.f32 	%f98, [%rd55+8];
	ld.const.f32 	%f99, [%rd55+12];
	ld.const.f32 	%f28, [%rd55+16];
	ld.const.f32 	%f100, [%rd55+20];
	ld.const.f32 	%f29, [%rd55+24];
	mul.f32 	%f30, %f97, %f99;
	mul.f32 	%f101, %f151, %f100;
	fma.rn.f32 	%f102, %f150, %f28, %f101;
	fma.rn.f32 	%f103, %f152, %f29, %f102;
	mul.f32 	%f104, %f97, %f103;
	fma.rn.f32 	%f31, %f146, %f98, %f104;
	mul.f32 	%f105, %f31, 0f3F22F983;
	cvt.rni.s32.f32 	%r181, %f105;
	cvt.rn.f32.s32 	%f106, %r181;
	fma.rn.f32 	%f107, %f106, 0fBFC90FDA, %f31;
	fma.rn.f32 	%f108, %f106, 0fB3A22168, %f107;
	fma.rn.f32 	%f159, %f106, 0fA7C234C5, %f108;
	abs.f32 	%f33, %f31;
	setp.ltu.f32 	%p23, %f33, 0f47CE4780;
	mov.u32 	%r177, %r181;
	mov.f32 	%f158, %f159;
	@%p23 bra 	$L__BB1_30;
	setp.neu.f32 	%p24, %f33, 0f7F800000;
	@%p24 bra 	$L__BB1_25;
	mov.f32 	%f111, 0f00000000;
	mul.rn.f32 	%f158, %f31, %f111;
	mov.b32 	%r177, 0;
	bra.uni 	$L__BB1_30;
$L__BB1_11:
	mov.b32 	%r5, %f12;
	shl.b32 	%r75, %r5, 8;
	or.b32  	%r6, %r75, -2147483648;
	mov.b64 	%rd75, 0;
	mov.b32 	%r165, 0;
$L__BB1_12:
	.pragma "nounroll";
	mul.wide.u32 	%rd32, %r165, 4;
	mov.u64 	%rd33, __cudart_i2opi_f;
	add.s64 	%rd34, %rd33, %rd32;
	ld.global.nc.u32 	%r76, [%rd34];
	mad.wide.u32 	%rd35, %r76, %r6, %rd75;
	shr.u64 	%rd75, %rd35, 32;
	add.s64 	%rd36, %rd2, %rd32;
	st.local.u32 	[%rd36], %rd35;
	add.s32 	%r165, %r165, 1;
	setp.ne.s32 	%p7, %r165, 6;
	@%p7 bra 	$L__BB1_12;
	shr.u32 	%r77, %r5, 23;
	st.local.u32 	[%rd2+24], %rd75;
	and.b32  	%r9, %r77, 31;
	and.b32  	%r78, %r77, 224;
	add.s32 	%r79, %r78, -128;
	shr.u32 	%r80, %r79, 5;
	mul.wide.u32 	%rd37, %r80, 4;
	sub.s64 	%rd6, %rd2, %rd37;
	ld.local.u32 	%r166, [%rd6+24];
	ld.local.u32 	%r167, [%rd6+20];
	setp.eq.s32 	%p8, %r9, 0;
	@%p8 bra 	$L__BB1_15;
	shf.l.wrap.b32 	%r166, %r167, %r166, %r9;
	ld.local.u32 	%r81, [%rd6+16];
	shf.l.wrap.b32 	%r167, %r81, %r167, %r9;
$L__BB1_15:
	shr.u32 	%r82, %r166, 30;
	shf.l.wrap.b32 	%r83, %r167, %r166, 2;
	shl.b32 	%r84, %r167, 2;
	shr.u32 	%r85, %r83, 31;
	add.s32 	%r86, %r85, %r82;
	neg.s32 	%r87, %r86;
	setp.lt.s32 	%p9, %r5, 0;
	selp.b32 	%r168, %r87, %r86, %p9;
	xor.b32  	%r88, %r83, %r5;
	shr.s32 	%r89, %r83, 31;
	xor.b32  	%r90, %r89, %r83;
	xor.b32  	%r91, %r89, %r84;
	cvt.u64.u32 	%rd38, %r90;
	shl.b64 	%rd39, %rd38, 32;
	cvt.u64.u32 	%rd40, %r91;
	or.b64  	%rd41, %rd39, %rd40;
	cvt.rn.f64.s64 	%fd1, %rd41;
	mul.f64 	%fd2, %fd1, 0d3BF921FB54442D19;
	cvt.rn.f32.f64 	%f61, %fd2;
	neg.f32 	%f62, %f61;
	setp.lt.s32 	%p10, %r88, 0;
	selp.f32 	%f153, %f62, %f61, %p10;
$L__BB1_16:
	setp.ltu.f32 	%p11, %f14, 0f47CE4780;
	mul.rn.f32 	%f64, %f153, %f153;
	and.b32  	%r93, %r168, 1;
	setp.eq.b32 	%p12, %r93, 1;
	selp.f32 	%f65, 0f3F800000, %f153, %p12;
	fma.rn.f32 	%f66, %f64, %f65, 0f00000000;
	fma.rn.f32 	%f67, %f64, 0f37CBAC00, 0fBAB607ED;
	selp.f32 	%f68, %f67, 0fB94D4153, %p12;
	selp.f32 	%f69, 0f3D2AAABB, 0f3C0885E4, %p12;
	fma.rn.f32 	%f70, %f68, %f64, %f69;
	selp.f32 	%f71, 0fBEFFFFFF, 0fBE2AAAA8, %p12;
	fma.rn.f32 	%f72, %f70, %f64, %f71;
	fma.rn.f32 	%f73, %f72, %f66, %f65;
	and.b32  	%r94, %r168, 2;
	setp.eq.s32 	%p13, %r94, 0;
	mov.f32 	%f74, 0f00000000;
	sub.f32 	%f75, %f74, %f73;
	selp.f32 	%f18, %f73, %f75, %p13;
	@%p11 bra 	$L__BB1_24;
	setp.neu.f32 	%p14, %f14, 0f7F800000;
	@%p14 bra 	$L__BB1_19;
	mov.f32 	%f78, 0f00000000;
	mul.rn.f32 	%f154, %f12, %f78;
	mov.b32 	%r172, 0;
	bra.uni 	$L__BB1_24;
$L__BB1_19:
	mov.b32 	%r18, %f12;
	shl.b32 	%r96, %r18, 8;
	or.b32  	%r19, %r96, -2147483648;
	mov.b64 	%rd76, 0;
	mov.b32 	%r169, 0;
$L__BB1_20:
	.pragma "nounroll";
	mul.wide.u32 	%rd43, %r169, 4;
	add.s64 	%rd45, %rd44, %rd43;
	ld.global.nc.u32 	%r97, [%rd45];
	mad.wide.u32 	%rd46, %r97, %r19, %rd76;
	shr.u64 	%rd76, %rd46, 32;
	add.s64 	%rd47, %rd1, %rd43;
	st.local.u32 	[%rd47], %rd46;
	add.s32 	%r169, %r169, 1;
	setp.ne.s32 	%p15, %r169, 6;
	@%p15 bra 	$L__BB1_20;
	shr.u32 	%r98, %r18, 23;
	st.local.u32 	[%rd1+24], %rd76;
	and.b32  	%r22, %r98, 31;
	and.b32  	%r99, %r98, 224;
	add.s32 	%r100, %r99, -128;
	shr.u32 	%r101, %r100, 5;
	mul.wide.u32 	%rd48, %r101, 4;
	sub.s64 	%rd9, %rd1, %rd48;
	ld.local.u32 	%r170, [%rd9+24];
	ld.local.u32 	%r171, [%rd9+20];
	setp.eq.s32 	%p16, %r22, 0;
	@%p16 bra 	$L__BB1_23;
	shf.l.wrap.b32 	%r170, %r171, %r170, %r22;
	ld.local.u32 	%r102, [%rd9+16];
	shf.l.wrap.b32 	%r171, %r102, %r171, %r22;
$L__BB1_23:
	shr.u32 	%r103, %r170, 30;
	shf.l.wrap.b32 	%r104, %r171, %r170, 2;
	shl.b32 	%r105, %r171, 2;
	shr.u32 	%r106, %r104, 31;
	add.s32 	%r107, %r106, %r103;
	neg.s32 	%r108, %r107;
	setp.lt.s32 	%p17, %r18, 0;
	selp.b32 	%r172, %r108, %r107, %p17;
	xor.b32  	%r109, %r104, %r18;
	shr.s32 	%r110, %r104, 31;
	xor.b32  	%r111, %r110, %r104;
	xor.b32  	%r112, %r110, %r105;
	cvt.u64.u32 	%rd49, %r111;
	shl.b64 	%rd50, %rd49, 32;
	cvt.u64.u32 	%rd51, %r112;
	or.b64  	%rd52, %rd50, %rd51;
	cvt.rn.f64.s64 	%fd3, %rd52;
	mul.f64 	%fd4, %fd3, 0d3BF921FB54442D19;
	cvt.rn.f32.f64 	%f76, %fd4;
	neg.f32 	%f77, %f76;
	setp.lt.s32 	%p18, %r109, 0;
	selp.f32 	%f154, %f77, %f76, %p18;
$L__BB1_24:
	add.s32 	%r114, %r172, 1;
	mul.rn.f32 	%f79, %f154, %f154;
	and.b32  	%r115, %r172, 1;
	setp.eq.b32 	%p19, %r115, 1;
	selp.f32 	%f80, %f154, 0f3F800000, %p19;
	fma.rn.f32 	%f81, %f79, %f80, 0f00000000;
	fma.rn.f32 	%f82, %f79, 0f37CBAC00, 0fBAB607ED;
	selp.f32 	%f83, 0fB94D4153, %f82, %p19;
	selp.f32 	%f84, 0f3C0885E4, 0f3D2AAABB, %p19;
	fma.rn.f32 	%f85, %f83, %f79, %f84;
	selp.f32 	%f86, 0fBE2AAAA8, 0fBEFFFFFF, %p19;
	fma.rn.f32 	%f87, %f85, %f79, %f86;
	fma.rn.f32 	%f88, %f87, %f81, %f80;
	and.b32  	%r116, %r114, 2;
	setp.eq.s32 	%p20, %r116, 0;
	mov.f32 	%f89, 0f00000000;
	sub.f32 	%f90, %f89, %f88;
	selp.f32 	%f91, %f88, %f90, %p20;
	mul.f32 	%f92, %f9, 0f3F000000;
	mul.f32 	%f93, %f92, %f10;
	fma.rn.f32 	%f150, %f93, %f91, %f150;
	mul.f32 	%f94, %f92, %f11;
	fma.rn.f32 	%f152, %f94, %f91, %f152;
	fma.rn.f32 	%f151, %f9, %f18, %f151;
	add.s32 	%r164, %r164, 1;
	setp.eq.s32 	%p21, %r164, %r60;
	@%p21 bra 	$L__BB1_6;
	bra.uni 	$L__BB1_3;
$L__BB1_25:
	mov.b32 	%r34, %f31;
	mov.b64 	%rd79, 0;
	mov.b32 	%r174, 0;
	mov.u64 	%rd77, __cudart_i2opi_f;
	mov.u64 	%rd78, %rd2;
$L__BB1_26:
	.pragma "nounroll";
	ld.global.nc.u32 	%r120, [%rd77];
	shl.b32 	%r121, %r34, 8;
	or.b32  	%r122, %r121, -2147483648;
	mad.wide.u32 	%rd58, %r120, %r122, %rd79;
	shr.u64 	%rd79, %rd58, 32;
	st.local.u32 	[%rd78], %rd58;
	add.s32 	%r174, %r174, 1;
	add.s64 	%rd78, %rd78, 4;
	add.s64 	%rd77, %rd77, 4;
	setp.ne.s32 	%p25, %r174, 6;
	@%p25 bra 	$L__BB1_26;
	shr.u32 	%r123, %r34, 23;
	st.local.u32 	[%rd2+24], %rd79;
	and.b32  	%r37, %r123, 31;
	and.b32  	%r124, %r123, 224;
	add.s32 	%r125, %r124, -128;
	shr.u32 	%r126, %r125, 5;
	mul.wide.u32 	%rd59, %r126, 4;
	sub.s64 	%rd16, %rd2, %rd59;
	ld.local.u32 	%r175, [%rd16+24];
	ld.local.u32 	%r176, [%rd16+20];
	setp.eq.s32 	%p26, %r37, 0;
	@%p26 bra 	$L__BB1_29;
	shf.l.wrap.b32 	%r175, %r176, %r175, %r37;
	ld.local.u32 	%r127, [%rd16+16];
	shf.l.wrap.b32 	%r176, %r127, %r176, %r37;
$L__BB1_29:
	shr.u32 	%r128, %r175, 30;
	shf.l.wrap.b32 	%r129, %r176, %r175, 2;
	shl.b32 	%r130, %r176, 2;
	shr.u32 	%r131, %r129, 31;
	add.s32 	%r132, %r131, %r128;
	neg.s32 	%r133, %r132;
	setp.lt.s32 	%p27, %r34, 0;
	selp.b32 	%r177, %r133, %r132, %p27;
	xor.b32  	%r134, %r129, %r34;
	shr.s32 	%r135, %r129, 31;
	xor.b32  	%r136, %r135, %r129;
	xor.b32  	%r137, %r135, %r130;
	cvt.u64.u32 	%rd60, %r136;
	shl.b64 	%rd61, %rd60, 32;
	cvt.u64.u32 	%rd62, %r137;
	or.b64  	%rd63, %rd61, %rd62;
	cvt.rn.f64.s64 	%fd5, %rd63;
	mul.f64 	%fd6, %fd5, 0d3BF921FB54442D19;
	cvt.rn.f32.f64 	%f109, %fd6;
	neg.f32 	%f110, %f109;
	setp.lt.s32 	%p28, %r134, 0;
	selp.f32 	%f158, %f110, %f109, %p28;
$L__BB1_30:
	setp.ltu.f32 	%p29, %f33, 0f47CE4780;
	mul.rn.f32 	%f112, %f158, %f158;
	and.b32  	%r139, %r177, 1;
	setp.eq.b32 	%p30, %r139, 1;
	selp.f32 	%f113, 0f3F800000, %f158, %p30;
	fma.rn.f32 	%f114, %f112, %f113, 0f00000000;
	fma.rn.f32 	%f115, %f112, 0f37CBAC00, 0fBAB607ED;
	selp.f32 	%f116, %f115, 0fB94D4153, %p30;
	selp.f32 	%f117, 0f3D2AAABB, 0f3C0885E4, %p30;
	fma.rn.f32 	%f118, %f116, %f112, %f117;
	selp.f32 	%f119, 0fBEFFFFFF, 0fBE2AAAA8, %p30;
	fma.rn.f32 	%f120, %f118, %f112, %f119;
	fma.rn.f32 	%f121, %f120, %f114, %f113;
	and.b32  	%r140, %r177, 2;
	setp.eq.s32 	%p31, %r140, 0;
	mov.f32 	%f122, 0f00000000;
	sub.f32 	%f123, %f122, %f121;
	selp.f32 	%f37, %f121, %f123, %p31;
	@%p29 bra 	$L__BB1_38;
	setp.neu.f32 	%p32, %f33, 0f7F800000;
	@%p32 bra 	$L__BB1_33;
	mov.f32 	%f126, 0f00000000;
	mul.rn.f32 	%f159, %f31, %f126;
	mov.b32 	%r181, 0;
	bra.uni 	$L__BB1_38;
$L__BB1_33:
	mov.b32 	%r46, %f31;
	shl.b32 	%r142, %r46, 8;
	or.b32  	%r47, %r142, -2147483648;
	mov.b64 	%rd80, 0;
	mov.b32 	%r178, 0;
$L__BB1_34:
	.pragma "nounroll";
	mul.wide.u32 	%rd65, %r178, 4;
	add.s64 	%rd67, %rd66, %rd65;
	ld.global.nc.u32 	%r143, [%rd67];
	mad.wide.u32 	%rd68, %r143, %r47, %rd80;
	shr.u64 	%rd80, %rd68, 32;
	add.s64 	%rd69, %rd1, %rd65;
	st.local.u32 	[%rd69], %rd68;
	add.s32 	%r178, %r178, 1;
	setp.ne.s32 	%p33, %r178, 6;
	@%p33 bra 	$L__BB1_34;
	shr.u32 	%r144, %r46, 23;
	st.local.u32 	[%rd1+24], %rd80;
	and.b32  	%r50, %r144, 31;
	and.b32  	%r145, %r144, 224;
	add.s32 	%r146, %r145, -128;
	shr.u32 	%r147, %r146, 5;
	mul.wide.u32 	%rd70, %r147, 4;
	sub.s64 	%rd19, %rd1, %rd70;
	ld.local.u32 	%r179, [%rd19+24];
	ld.local.u32 	%r180, [%rd19+20];
	setp.eq.s32 	%p34, %r50, 0;
	@%p34 bra 	$L__BB1_37;
	shf.l.wrap.b32 	%r179, %r180, %r179, %r50;
	ld.local.u32 	%r148, [%rd19+16];
	shf.l.wrap.b32 	%r180, %r148, %r180, %r50;
$L__BB1_37:
	shr.u32 	%r149, %r179, 30;
	shf.l.wrap.b32 	%r150, %r180, %r179, 2;
	shl.b32 	%r151, %r180, 2;
	shr.u32 	%r152, %r150, 31;
	add.s32 	%r153, %r152, %r149;
	neg.s32 	%r154, %r153;
	setp.lt.s32 	%p35, %r46, 0;
	selp.b32 	%r181, %r154, %r153, %p35;
	xor.b32  	%r155, %r150, %r46;
	shr.s32 	%r156, %r150, 31;
	xor.b32  	%r157, %r156, %r150;
	xor.b32  	%r158, %r156, %r151;
	cvt.u64.u32 	%rd71, %r157;
	shl.b64 	%rd72, %rd71, 32;
	cvt.u64.u32 	%rd73, %r158;
	or.b64  	%rd74, %rd72, %rd73;
	cvt.rn.f64.s64 	%fd7, %rd74;
	mul.f64 	%fd8, %fd7, 0d3BF921FB54442D19;
	cvt.rn.f32.f64 	%f124, %fd8;
	neg.f32 	%f125, %f124;
	setp.lt.s32 	%p36, %r155, 0;
	selp.f32 	%f159, %f125, %f124, %p36;
$L__BB1_38:
	add.s32 	%r160, %r181, 1;
	mul.rn.f32 	%f127, %f159, %f159;
	and.b32  	%r161, %r181, 1;
	setp.eq.b32 	%p37, %r161, 1;
	selp.f32 	%f128, %f159, 0f3F800000, %p37;
	fma.rn.f32 	%f129, %f127, %f128, 0f00000000;
	fma.rn.f32 	%f130, %f127, 0f37CBAC00, 0fBAB607ED;
	selp.f32 	%f131, 0fB94D4153, %f130, %p37;
	selp.f32 	%f132, 0f3C0885E4, 0f3D2AAABB, %p37;
	fma.rn.f32 	%f133, %f131, %f127, %f132;
	selp.f32 	%f134, 0fBE2AAAA8, 0fBEFFFFFF, %p37;
	fma.rn.f32 	%f135, %f133, %f127, %f134;
	fma.rn.f32 	%f136, %f135, %f129, %f128;
	and.b32  	%r162, %r160, 2;
	setp.eq.s32 	%p38, %r162, 0;
	mov.f32 	%f137, 0f00000000;
	sub.f32 	%f138, %f137, %f136;
	selp.f32 	%f139, %f136, %f138, %p38;
	mul.f32 	%f140, %f28, %f30;
	mul.f32 	%f141, %f140, %f139;
	sub.f32 	%f162, %f162, %f141;
	mul.f32 	%f142, %f30, %f29;
	mul.f32 	%f143, %f142, %f139;
	sub.f32 	%f160, %f160, %f143;
	mul.f32 	%f144, %f30, 0fBF000000;
	fma.rn.f32 	%f161, %f144, %f37, %f161;
	add.s32 	%r173, %r173, 1;
	setp.ne.s32 	%p39, %r173, %r60;
	@%p39 bra 	$L__BB1_8;
$L__BB1_39:
	st.global.f32 	[%rd3], %f162;
	st.global.f32 	[%rd3+4], %f161;
	st.global.f32 	[%rd3+8], %f160;
	mov.b32 	%r163, 1065353216;
	st.global.u32 	[%rd3+12], %r163;
$L__BB1_40:
	ret;

}


// ===== COMPILED SASS (sm_100) =====

	.target	sm_100

	.elftype	@"ET_EXEC"


//--------------------- .note.nv.tkinfo           --------------------------
	.section	.note.nv.tkinfo,"",@"SHT_NOTE"
	.sectionflags	@"SHF_NOTE_NV_TKINFO"
	.tkinfo
        /*0018*/ 	.word	0x00000002
        /*0030*/ 	.string	""
        /*0030*/ 	.string	"ptxas"
        /*0030*/ 	.string	"Cuda compilation tools, release 13.0, V13.0.88"
        /*0030*/ 	.string	"Build cuda_13.0.r13.0/compiler.36424714_0"
        /*0030*/ 	.string	"-arch sm_100 -m 64 "



//--------------------- .note.nv.cuinfo           --------------------------
	.section	.note.nv.cuinfo,"",@"SHT_NOTE"
	.sectionflags	@"SHF_NOTE_NV_CUINFO"
        /*0018*/ 	.short	0x0002
        /*001a*/ 	.short	0x0064
        /*001c*/ 	.short	0x0082
	.zero		2


//--------------------- .nv.info                  --------------------------
	.section	.nv.info,"",@"SHT_CUDA_INFO"
	.align	4


	//----- nvinfo : EIATTR_REGCOUNT
	.align		4
        /*0000*/ 	.byte	0x04, 0x2f
        /*0002*/ 	.short	(.L_3 - .L_2)
	.align		4
.L_2:
        /*0004*/ 	.word	index@(_Z20KernelGerstnerCUDA_HPhiPfiimf)
        /*0008*/ 	.word	0x00000020


	//----- nvinfo : EIATTR_FRAME_SIZE
	.align		4
.L_3:
        /*000c*/ 	.byte	0x04, 0x11
        /*000e*/ 	.short	(.L_5 - .L_4)
	.align		4
.L_4:
        /*0010*/ 	.word	index@(_Z20KernelGerstnerCUDA_HPhiPfiimf)
        /*0014*/ 	.word	0x00000000


	//----- nvinfo : EIATTR_REGCOUNT
	.align		4
.L_5:
        /*0018*/ 	.byte	0x04, 0x2f
        /*001a*/ 	.short	(.L_7 - .L_6)
	.align		4
.L_6:
        /*001c*/ 	.word	index@(_Z20KernelGerstnerCUDA_NPhiPfiimf)
        /*0020*/ 	.word	0x00000020


	//----- nvinfo : EIATTR_FRAME_SIZE
	.align		4
.L_7:
        /*0024*/ 	.byte	0x04, 0x11
        /*0026*/ 	.short	(.L_9 - .L_8)
	.align		4
.L_8:
        /*0028*/ 	.word	index@(_Z20KernelGerstnerCUDA_NPhiPfiimf)
        /*002c*/ 	.word	0x00000000


	//----- nvinfo : EIATTR_MIN_STACK_SIZE
	.align		4
.L_9:
        /*0030*/ 	.byte	0x04, 0x12
        /*0032*/ 	.short	(.L_11 - .L_10)
	.align		4
.L_10:
        /*0034*/ 	.word	index@(_Z20KernelGerstnerCUDA_NPhiPfiimf)
        /*0038*/ 	.word	0x00000000


	//----- nvinfo : EIATTR_MIN_STACK_SIZE
	.align		4
.L_11:
        /*003c*/ 	.byte	0x04, 0x12
        /*003e*/ 	.short	(.L_13 - .L_12)
	.align		4
.L_12:
        /*0040*/ 	.word	index@(_Z20KernelGerstnerCUDA_HPhiPfiimf)
        /*0044*/ 	.word	0x00000000
.L_13:


//--------------------- .nv.compat                --------------------------
	.section	.nv.compat,"",@"SHT_CUDA_COMPAT_INFO"
	.align	4
        /*0000*/ 	.byte	0x02, 0x09, 0x00, 0x00, 0x02, 0x02, 0x01, 0x00, 0x02, 0x05, 0x05, 0x00, 0x03, 0x07, 0x01, 0x01
        /*0010*/ 	.byte	0x02, 0x03, 0x00, 0x00, 0x02, 0x06, 0x01, 0x00, 0x04, 0x0b, 0x08, 0x00, 0x01, 0x00, 0x00, 0x00
        /*0020*/ 	.byte	0x00, 0x00, 0x00, 0x00


//--------------------- .nv.info._Z20KernelGerstnerCUDA_NPhiPfiimf --------------------------
	.section	.nv.info._Z20KernelGerstnerCUDA_NPhiPfiimf,"",@"SHT_CUDA_INFO"
	.sectionflags	@""
	.align	4


	//----- nvinfo : EIATTR_CUDA_API_VERSION
	.align		4
        /*0000*/ 	.byte	0x04, 0x37
        /*0002*/ 	.short	(.L_15 - .L_14)
.L_14:
        /*0004*/ 	.word	0x00000082


	//----- nvinfo : EIATTR_KPARAM_INFO
	.align		4
.L_15:
        /*0008*/ 	.byte	0x04, 0x17
        /*000a*/ 	.short	(.L_17 - .L_16)
.L_16:
        /*000c*/ 	.word	0x00000000
        /*0010*/ 	.short	0x0006
        /*0012*/ 	.short	0x0028
        /*0014*/ 	.byte	0x00, 0xf0, 0x11, 0x00


	//----- nvinfo : EIATTR_KPARAM_INFO
	.align		4
.L_17:
        /*0018*/ 	.byte	0x04, 0x17
        /*001a*/ 	.short	(.L_19 - .L_18)
.L_18:
        /*001c*/ 	.word	0x00000000
        /*0020*/ 	.short	0x0005
        /*0022*/ 	.short	0x0020
        /*0024*/ 	.byte	0x00, 0xf0, 0x21, 0x00


	//----- nvinfo : EIATTR_KPARAM_INFO
	.align		4
.L_19:
        /*0028*/ 	.byte	0x04, 0x17
        /*002a*/ 	.short	(.L_21 - .L_20)
.L_20:
        /*002c*/ 	.word	0x00000000
        /*0030*/ 	.short	0x0004
        /*0032*/ 	.short	0x001c
        /*0034*/ 	.byte	0x00, 0xf0, 0x11, 0x00


	//----- nvinfo : EIATTR_KPARAM_INFO
	.align		4
.L_21:
        /*0038*/ 	.byte	0x04, 0x17
        /*003a*/ 	.short	(.L_23 - .L_22)
.L_22:
        /*003c*/ 	.word	0x00000000
        /*0040*/ 	.short	0x0003
        /*0042*/ 	.short	0x0018
        /*0044*/ 	.byte	0x00, 0xf0, 0x11, 0x00


	//----- nvinfo : EIATTR_KPARAM_INFO
	.align		4
.L_23:
        /*0048*/ 	.byte	0x04, 0x17
        /*004a*/ 	.short	(.L_25 - .L_24)
.L_24:
        /*004c*/ 	.word	0x00000000
        /*0050*/ 	.short	0x0002
        /*0052*/ 	.short	0x0010
        /*0054*/ 	.byte	0x00, 0xf5, 0x21, 0x00


	//----- nvinfo : EIATTR_KPARAM_INFO
	.align		4
.L_25:
        /*0058*/ 	.byte	0x04, 0x17
        /*005a*/ 	.short	(.L_27 - .L_26)
.L_26:
        /*005c*/ 	.word	0x00000000
        /*0060*/ 	.short	0x0001
        /*0062*/ 	.short	0x0008
        /*0064*/ 	.byte	0x00, 0xf0, 0x11, 0x00


	//----- nvinfo : EIATTR_KPARAM_INFO
	.align		4
.L_27:
        /*0068*/ 	.byte	0x04, 0x17
        /*006a*/ 	.short	(.L_29 - .L_28)
.L_28:
        /*006c*/ 	.word	0x00000000
        /*0070*/ 	.short	0x0000
        /*0072*/ 	.short	0x0000
        /*0074*/ 	.byte	0x00, 0xf5, 0x21, 0x00


	//----- nvinfo : EIATTR_SPARSE_MMA_MASK
	.align		4
.L_29:
        /*0078*/ 	.byte	0x03, 0x50
        /*007a*/ 	.short	0x0000


	//----- nvinfo : EIATTR_MAXREG_COUNT
	.align		4
        /*007c*/ 	.byte	0x03, 0x1b
        /*007e*/ 	.short	0x00ff


	//----- nvinfo : EIATTR_NUM_BARRIERS
	.align		4
        /*0080*/ 	.byte	0x02, 0x4c
        /*0082*/ 	.byte	0x01
	.zero		1


	//----- nvinfo : EIATTR_MERCURY_ISA_VERSION
	.align		4
        /*0084*/ 	.byte	0x03, 0x5f
        /*0086*/ 	.short	0x0101


	//----- nvinfo : EIATTR_VRC_CTA_INIT_COUNT
	.align		4
        /*0088*/ 	.byte	0x02, 0x4a
	.zero		1
	.zero		1


	//----- nvinfo : EIATTR_EXIT_INSTR_OFFSETS
	.align		4
        /*008c*/ 	.byte	0x04, 0x1c
        /*008e*/ 	.short	(.L_31 - .L_30)


	//   ....[0]....
.L_30:
        /*0090*/ 	.word	0x000000c0


	//   ....[1]....
        /*0094*/ 	.word	0x000022a0


	//----- nvinfo : EIATTR_CRS_STACK_SIZE
	.align		4
.L_31:
        /*0098*/ 	.byte	0x04, 0x1e
        /*009a*/ 	.short	(.L_33 - .L_32)
.L_32:
        /*009c*/ 	.word	0x00000000


	//----- nvinfo : EIATTR_CBANK_PARAM_SIZE
	.align		4
.L_33:
        /*00a0*/ 	.byte	0x03, 0x19
        /*00a2*/ 	.short	0x002c


	//----- nvinfo : EIATTR_PARAM_CBANK
	.align		4
        /*00a4*/ 	.byte	0x04, 0x0a
        /*00a6*/ 	.short	(.L_35 - .L_34)
	.align		4
.L_34:
        /*00a8*/ 	.word	index@(.nv.constant0._Z20KernelGerstnerCUDA_NPhiPfiimf)
        /*00ac*/ 	.short	0x0380
        /*00ae*/ 	.short	0x002c


	//----- nvinfo : EIATTR_SW_WAR
	.align		4
.L_35:
        /*00b0*/ 	.byte	0x04, 0x36
        /*00b2*/ 	.short	(.L_37 - .L_36)
.L_36:
        /*00b4*/ 	.word	0x00000008
.L_37:


//--------------------- .nv.info._Z20KernelGerstnerCUDA_HPhiPfiimf --------------------------
	.section	.nv.info._Z20KernelGerstnerCUDA_HPhiPfiimf,"",@"SHT_CUDA_INFO"
	.sectionflags	@""
	.align	4


	//----- nvinfo : EIATTR_CUDA_API_VERSION
	.align		4
        /*0000*/ 	.byte	0x04, 0x37
        /*0002*/ 	.short	(.L_39 - .L_38)
.L_38:
        /*0004*/ 	.word	0x00000082


	//----- nvinfo : EIATTR_KPARAM_INFO
	.align		4
.L_39:
        /*0008*/ 	.byte	0x04, 0x17
        /*000a*/ 	.short	(.L_41 - .L_40)
.L_40:
        /*000c*/ 	.word	0x00000000
        /*0010*/ 	.short	0x0006
        /*0012*/ 	.short	0x0028
        /*0014*/ 	.byte	0x00, 0xf0, 0x11, 0x00


	//----- nvinfo : EIATTR_KPARAM_INFO
	.align		4
.L_41:
        /*0018*/ 	.byte	0x04, 0x17
        /*001a*/ 	.short	(.L_43 - .L_42)
.L_42:
        /*001c*/ 	.word	0x00000000
        /*0020*/ 	.short	0x0005
        /*0022*/ 	.short	0x0020
        /*0024*/ 	.byte	0x00, 0xf0, 0x21, 0x00


	//----- nvinfo : EIATTR_KPARAM_INFO
	.align		4
.L_43:
        /*0028*/ 	.byte	0x04, 0x17
        /*002a*/ 	.short	(.L_45 - .L_44)
.L_44:
        /*002c*/ 	.word	0x00000000
        /*0030*/ 	.short	0x0004
        /*0032*/ 	.short	0x001c
        /*0034*/ 	.byte	0x00, 0xf0, 0x11, 0x00


	//----- nvinfo : EIATTR_KPARAM_INFO
	.align		4
.L_45:
        /*0038*/ 	.byte	0x04, 0x17
        /*003a*/ 	.short	(.L_47 - .L_46)
.L_46:
        /*003c*/ 	.word	0x00000000
        /*0040*/ 	.short	0x0003
        /*0042*/ 	.short	0x0018
        /*0044*/ 	.byte	0x00, 0xf0, 0x11, 0x00


	//----- nvinfo : EIATTR_KPARAM_INFO
	.align		4
.L_47:
        /*0048*/ 	.byte	0x04, 0x17
        /*004a*/ 	.short	(.L_49 - .L_48)
.L_48:
        /*004c*/ 	.word	0x00000000
        /*0050*/ 	.short	0x0002
        /*0052*/ 	.short	0x0010
        /*0054*/ 	.byte	0x00, 0xf5, 0x21, 0x00


	//----- nvinfo : EIATTR_KPARAM_INFO
	.align		4
.L_49:
        /*0058*/ 	.byte	0x04, 0x17
        /*005a*/ 	.short	(.L_51 - .L_50)
.L_50:
        /*005c*/ 	.word	0x00000000
        /*0060*/ 	.short	0x0001
        /*0062*/ 	.short	0x0008
        /*0064*/ 	.byte	0x00, 0xf0, 0x11, 0x00


	//----- nvinfo : EIATTR_KPARAM_INFO
	.align		4
.L_51:
        /*0068*/ 	.byte	0x04, 0x17
        /*006a*/ 	.short	(.L_53 - .L_52)
.L_52:
        /*006c*/ 	.word	0x00000000
        /*0070*/ 	.short	0x0000
        /*0072*/ 	.short	0x0000
        /*0074*/ 	.byte	0x00, 0xf5, 0x21, 0x00


	//----- nvinfo : EIATTR_SPARSE_MMA_MASK
	.align		4
.L_53:
        /*0078*/ 	.byte	0x03, 0x50
        /*007a*/ 	.short	0x0000


	//----- nvinfo : EIATTR_MAXREG_COUNT
	.align		4
        /*007c*/ 	.byte	0x03, 0x1b
        /*007e*/ 	.short	0x00ff


	//----- nvinfo : EIATTR_NUM_BARRIERS
	.align		4
        /*0080*/ 	.byte	0x02, 0x4c
        /*0082*/ 	.byte	0x01
	.zero		1


	//----- nvinfo : EIATTR_MERCURY_ISA_VERSION
	.align		4
        /*0084*/ 	.byte	0x03, 0x5f
        /*0086*/ 	.short	0x0101


	//----- nvinfo : EIATTR_VRC_CTA_INIT_COUNT
	.align		4
        /*0088*/ 	.byte	0x02, 0x4a
	.zero		1
	.zero		1


	//----- nvinfo : EIATTR_EXIT_INSTR_OFFSETS
	.align		4
        /*008c*/ 	.byte	0x04, 0x1c
        /*008e*/ 	.short	(.L_55 - .L_54)


	//   ....[0]....
.L_54:
        /*0090*/ 	.word	0x000000c0


	//   ....[1]....
        /*0094*/ 	.word	0x00001290


	//----- nvinfo : EIATTR_CRS_STACK_SIZE
	.align		4
.L_55:
        /*0098*/ 	.byte	0x04, 0x1e
        /*009a*/ 	.short	(.L_57 - .L_56)
.L_56:
        /*009c*/ 	.word	0x00000000


	//----- nvinfo : EIATTR_CBANK_PARAM_SIZE
	.align		4
.L_57:
        /*00a0*/ 	.byte	0x03, 0x19
        /*00a2*/ 	.short	0x002c


	//----- nvinfo : EIATTR_PARAM_CBANK
	.align		4
        /*00a4*/ 	.byte	0x04, 0x0a
        /*00a6*/ 	.short	(.L_59 - .L_58)
	.align		4
.L_58:
        /*00a8*/ 	.word	index@(.nv.constant0._Z20KernelGerstnerCUDA_HPhiPfiimf)
        /*00ac*/ 	.short	0x0380
        /*00ae*/ 	.short	0x002c


	//----- nvinfo : EIATTR_SW_WAR
	.align		4
.L_59:
        /*00b0*/ 	.byte	0x04, 0x36
        /*00b2*/ 	.short	(.L_61 - .L_60)
.L_60:
        /*00b4*/ 	.word	0x00000008
.L_61:


//--------------------- .nv.callgraph             --------------------------
	.section	.nv.callgraph,"",@"SHT_CUDA_CALLGRAPH"
	.align	4
	.sectionentsize	8
	.align		4
        /*0000*/ 	.word	0x00000000
	.align		4
        /*0004*/ 	.word	0xffffffff
	.align		4
        /*0008*/ 	.word	0x00000000
	.align		4
        /*000c*/ 	.word	0xfffffffe
	.align		4
        /*0010*/ 	.word	0x00000000
	.align		4
        /*0014*/ 	.word	0xfffffffd
	.align		4
        /*0018*/ 	.word	0x00000000
	.align		4
        /*001c*/ 	.word	0xfffffffc


//--------------------- .nv.constant3             --------------------------
	.section	.nv.constant3,"a",@progbits
	.align	4
.nv.constant3:
	.type		ger_data,@object
	.size		ger_data,(.L_0 - ger_data)
ger_data:
	.zero		588
.L_0:


//--------------------- .nv.constant4             --------------------------
	.section	.nv.constant4,"a",@progbits
	.align	8
	.align		8
.nv.constant4:
        /*0000*/ 	.dword	__cudart_i2opi_f


//--------------------- .text._Z20KernelGerstnerCUDA_NPhiPfiimf --------------------------
	.section	.text._Z20KernelGerstnerCUDA_NPhiPfiimf,"ax",@progbits
	.align	128
        .global         _Z20KernelGerstnerCUDA_NPhiPfiimf
        .type           _Z20KernelGerstnerCUDA_NPhiPfiimf,@function
        .size           _Z20KernelGerstnerCUDA_NPhiPfiimf,(.L_x_38 - _Z20KernelGerstnerCUDA_NPhiPfiimf)
        .other          _Z20KernelGerstnerCUDA_NPhiPfiimf,@"STO_CUDA_ENTRY STV_DEFAULT"
_Z20KernelGerstnerCUDA_NPhiPfiimf:
.text._Z20KernelGerstnerCUDA_NPhiPfiimf:
[----:B------:R-:W-:Y:S01]  /*0000*/  LDC R1, c[0x0][0x37c] ;  /* 0x0000df00ff017b82 */ /* 0x000fe20000000800 */
[----:B------:R-:W0:Y:S07]  /*0010*/  S2R R2, SR_TID.Y ;  /* 0x0000000000027919 */ /* 0x000e2e0000002200 */
[----:B------:R-:W1:Y:S01]  /*0020*/  LDC R11, c[0x0][0x360] ;  /* 0x0000d800ff0b7b82 */ /* 0x000e620000000800 */
[----:B------:R-:W2:Y:S01]  /*0030*/  LDCU.64 UR6, c[0x0][0x398] ;  /* 0x00007300ff0677ac */ /* 0x000ea20008000a00 */
[----:B------:R-:W1:Y:S06]  /*0040*/  S2R R0, SR_TID.X ;  /* 0x0000000000007919 */ /* 0x000e6c0000002100 */
[----:B------:R-:W0:Y:S08]  /*0050*/  S2UR UR5, SR_CTAID.Y ;  /* 0x00000000000579c3 */ /* 0x000e300000002600 */
[----:B------:R-:W0:Y:S08]  /*0060*/  LDC R5, c[0x0][0x364] ;  /* 0x0000d900ff057b82 */ /* 0x000e300000000800 */
[----:B------:R-:W1:Y:S01]  /*0070*/  S2UR UR4, SR_CTAID.X ;  /* 0x00000000000479c3 */ /* 0x000e620000002500 */
[----:B0-----:R-:W-:-:S05]  /*0080*/  IMAD R5, R5, UR5, R2 ;  /* 0x0000000505057c24 */ /* 0x001fca000f8e0202 */
[----:B--2---:R-:W-:Y:S01]  /*0090*/  ISETP.GE.AND P0, PT, R5, UR7, PT ;  /* 0x0000000705007c0c */ /* 0x004fe2000bf06270 */
[----:B-1----:R-:W-:-:S05]  /*00a0*/  IMAD R11, R11, UR4, R0 ;  /* 0x000000040b0b7c24 */ /* 0x002fca000f8e0200 */
[----:B------:R-:W-:-:S13]  /*00b0*/  ISETP.GE.OR P0, PT, R11, UR6, P0 ;  /* 0x000000060b007c0c */ /* 0x000fda0008706670 */
[----:B------:R-:W-:Y:S05]  /*00c0*/  @P0 EXIT ;  /* 0x000000000000094d */ /* 0x000fea0003800000 */
[----:B------:R-:W0:Y:S01]  /*00d0*/  LDC.64 R2, c[0x0][0x380] ;  /* 0x0000e000ff027b82 */ /* 0x000e220000000a00 */
[----:B------:R-:W1:Y:S01]  /*00e0*/  LDCU UR8, c[0x0][0x388] ;  /* 0x00007100ff0877ac */ /* 0x000e620008000800 */
[----:B------:R-:W-:Y:S01]  /*00f0*/  IMAD.SHL.U32 R15, R11, 0x4, RZ ;  /* 0x000000040b0f7824 */ /* 0x000fe200078e00ff */
[----:B------:R-:W-:Y:S01]  /*0100*/  I2FP.F32.U32 R10, R5 ;  /* 0x00000005000a7245 */ /* 0x000fe20000201000 */
[----:B------:R-:W-:Y:S01]  /*0110*/  IMAD.MOV.U32 R0, RZ, RZ, RZ ;  /* 0x000000ffff007224 */ /* 0x000fe200078e00ff */
[----:B------:R-:W0:Y:S01]  /*0120*/  LDCU.64 UR4, c[0x0][0x3a0] ;  /* 0x00007400ff0477ac */ /* 0x000e220008000a00 */
[----:B------:R-:W-:Y:S01]  /*0130*/  I2FP.F32.S32 R11, R11 ;  /* 0x0000000b000b7245 */ /* 0x000fe20000201400 */
[----:B------:R-:W2:Y:S01]  /*0140*/  LDCU.64 UR6, c[0x0][0x358] ;  /* 0x00006b00ff0677ac */ /* 0x000ea20008000a00 */
[----:B-1----:R-:W-:Y:S01]  /*0150*/  UISETP.GE.AND UP0, UPT, UR8, 0x1, UPT ;  /* 0x000000010800788c */ /* 0x002fe2000bf06270 */
[----:B0-----:R-:W-:-:S04]  /*0160*/  IMAD.WIDE.U32 R2, R5, UR4, R2 ;  /* 0x0000000405027c25 */ /* 0x001fc8000f8e0002 */
[----:B------:R-:W-:Y:S02]  /*0170*/  IMAD R3, R5, UR5, R3 ;  /* 0x0000000505037c24 */ /* 0x000fe4000f8e0203 */
[----:B------:R-:W-:-:S04]  /*0180*/  IMAD.WIDE R14, R15, 0x4, R2 ;  /* 0x000000040f0e7825 */ /* 0x000fc800078e0202 */
[----:B------:R-:W-:Y:S02]  /*0190*/  IMAD.MOV.U32 R2, RZ, RZ, R10 ;  /* 0x000000ffff027224 */ /* 0x000fe400078e000a */
[----:B------:R-:W-:Y:S01]  /*01a0*/  IMAD.MOV.U32 R3, RZ, RZ, R11 ;  /* 0x000000ffff037224 */ /* 0x000fe200078e000b */
[----:B------:R-:W-:Y:S06]  /*01b0*/  BAR.SYNC.DEFER_BLOCKING 0x0 ;  /* 0x0000000000007b1d */ /* 0x000fec0000010000 */
[----:B--2---:R-:W-:Y:S05]  /*01c0*/  BRA.U !UP0, `(.L_x_0) ;  /* 0x0000001108087547 */ /* 0x004fea000b800000 */
[----:B------:R-:W-:Y:S02]  /*01d0*/  HFMA2 R0, -RZ, RZ, 0, 0 ;  /* 0x00000000ff007431 */ /* 0x000fe400000001ff */
[----:B------:R-:W-:Y:S02]  /*01e0*/  IMAD.MOV.U32 R12, RZ, RZ, RZ ;  /* 0x000000ffff0c7224 */ /* 0x000fe400078e00ff */
[----:B------:R-:W-:Y:S02]  /*01f0*/  IMAD.MOV.U32 R3, RZ, RZ, R11 ;  /* 0x000000ffff037224 */ /* 0x000fe400078e000b */
[----:B------:R-:W-:-:S07]  /*0200*/  IMAD.MOV.U32 R2, RZ, RZ, R10 ;  /* 0x000000ffff027224 */ /* 0x000fce00078e000a */
.L_x_11:
[----:B------:R-:W-:Y:S01]  /*0210*/  IMAD R13, R12, 0x7, RZ ;  /* 0x000000070c0d7824 */ /* 0x000fe200078e02ff */
[----:B------:R-:W0:Y:S01]  /*0220*/  LDCU UR4, c[0x0][0x3a8] ;  /* 0x00007500ff0477ac */ /* 0x000e220008000800 */
[----:B------:R-:W-:Y:S02]  /*0230*/  BSSY.RECONVERGENT B0, `(.L_x_1) ;  /* 0x0000072000007945 */ /* 0x000fe40003800200 */
[----:B------:R-:W-:-:S04]  /*0240*/  IMAD.SHL.U32 R17, R13, 0x4, RZ ;  /* 0x000000040d117824 */ /* 0x000fc800078e00ff */
[----:B------:R-:W1:Y:S08]  /*0250*/  LDC R20, c[0x3][R17+0x14] ;  /* 0x00c0050011147b82 */ /* 0x000e700000000800 */
[----:B------:R-:W2:Y:S08]  /*0260*/  LDC R18, c[0x3][R17+0x10] ;  /* 0x00c0040011127b82 */ /* 0x000eb00000000800 */
[----:B------:R-:W3:Y:S08]  /*0270*/  LDC R13, c[0x3][R17+0x18] ;  /* 0x00c00600110d7b82 */ /* 0x000ef00000000800 */
[----:B------:R-:W4:Y:S01]  /*0280*/  LDC R16, c[0x3][R17+0x4] ;  /* 0x00c0010011107b82 */ /* 0x000f220000000800 */
[----:B-1----:R-:W-:-:S07]  /*0290*/  FMUL R20, RZ, R20 ;  /* 0x00000014ff147220 */ /* 0x002fce0000400000 */
[----:B------:R-:W0:Y:S01]  /*02a0*/  LDC R19, c[0x3][R17+0x8] ;  /* 0x00c0020011137b82 */ /* 0x000e220000000800 */
[----:B--2---:R-:W-:-:S04]  /*02b0*/  FFMA R21, R11, R18, R20 ;  /* 0x000000120b157223 */ /* 0x004fc80000000014 */
[----:B---3--:R-:W-:-:S04]  /*02c0*/  FFMA R21, R10, R13, R21 ;  /* 0x0000000d0a157223 */ /* 0x008fc80000000015 */
[----:B----4-:R-:W-:Y:S02]  /*02d0*/  FMUL R16, R16, R21 ;  /* 0x0000001510107220 */ /* 0x010fe40000400000 */
[----:B------:R1:W2:Y:S02]  /*02e0*/  LDC R21, c[0x3][R17+0xc] ;  /* 0x00c0030011157b82 */ /* 0x0002a40000000800 */
[----:B0-----:R-:W-:-:S04]  /*02f0*/  FFMA R19, R19, UR4, R16 ;  /* 0x0000000413137c23 */ /* 0x001fc80008000010 */
[C---:B------:R-:W-:Y:S01]  /*0300*/  FMUL R24, R19.reuse, 0.63661974668502807617 ;  /* 0x3f22f98313187820 */ /* 0x040fe20000400000 */
[----:B------:R-:W-:-:S05]  /*0310*/  FSETP.GE.AND P0, PT, |R19|, 105615, PT ;  /* 0x47ce47801300780b */ /* 0x000fca0003f06200 */
[----:B------:R-:W0:Y:S02]  /*0320*/  F2I.NTZ R24, R24 ;  /* 0x0000001800187305 */ /* 0x000e240000203100 */
[-C--:B0-----:R-:W-:Y:S02]  /*0330*/  I2FP.F32.S32 R28, R24.reuse ;  /* 0x00000018001c7245 */ /* 0x081fe40000201400 */
[----:B------:R-:W-:-:S03]  /*0340*/  MOV R25, R24 ;  /* 0x0000001800197202 */ /* 0x000fc60000000f00 */
[----:B------:R-:W-:-:S04]  /*0350*/  FFMA R23, R28, -1.5707962512969970703, R19 ;  /* 0xbfc90fda1c177823 */ /* 0x000fc80000000013 */
[----:B------:R-:W-:-:S04]  /*0360*/  FFMA R23, R28, -7.5497894158615963534e-08, R23 ;  /* 0xb3a221681c177823 */ /* 0x000fc80000000017 */
[----:B------:R-:W-:-:S04]  /*0370*/  FFMA R28, R28, -5.3903029534742383927e-15, R23 ;  /* 0xa7c234c51c1c7823 */ /* 0x000fc80000000017 */
[----:B------:R-:W-:Y:S01]  /*0380*/  IMAD.MOV.U32 R16, RZ, RZ, R28 ;  /* 0x000000ffff107224 */ /* 0x000fe200078e001c */
[----:B-12---:R-:W-:Y:S06]  /*0390*/  @!P0 BRA `(.L_x_2) ;  /* 0x00000004006c8947 */ /* 0x006fec0003800000 */
[----:B------:R-:W-:-:S13]  /*03a0*/  FSETP.NEU.AND P0, PT, |R19|, +INF , PT ;  /* 0x7f8000001300780b */ /* 0x000fda0003f0d200 */
[----:B------:R-:W-:Y:S01]  /*03b0*/  @!P0 FMUL R16, RZ, R19 ;  /* 0x00000013ff108220 */ /* 0x000fe20000400000 */
[----:B------:R-:W-:Y:S01]  /*03c0*/  @!P0 IMAD.MOV.U32 R24, RZ, RZ, RZ ;  /* 0x000000ffff188224 */ /* 0x000fe200078e00ff */
[----:B------:R-:W-:Y:S06]  /*03d0*/  @!P0 BRA `(.L_x_2) ;  /* 0x00000004005c8947 */ /* 0x000fec0003800000 */
[----:B------:R-:W-:Y:S01]  /*03e0*/  IMAD.SHL.U32 R20, R19, 0x100, RZ ;  /* 0x0000010013147824 */ /* 0x000fe200078e00ff */
[----:B------:R-:W-:Y:S01]  /*03f0*/  MOV R29, RZ ;  /* 0x000000ff001d7202 */ /* 0x000fe20000000f00 */
[----:B------:R-:W-:Y:S01]  /*0400*/  IMAD.MOV.U32 R27, RZ, RZ, RZ ;  /* 0x000000ffff1b7224 */ /* 0x000fe200078e00ff */
[----:B------:R-:W-:Y:S02]  /*0410*/  UMOV UR4, URZ ;  /* 0x000000ff00047c82 */ /* 0x000fe40008000000 */
[----:B------:R-:W-:-:S07]  /*0420*/  LOP3.LUT R20, R20, 0x80000000, RZ, 0xfc, !PT ;  /* 0x8000000014147812 */ /* 0x000fce00078efcff */
.L_x_3:
[----:B------:R-:W0:Y:S02]  /*0430*/  LDC.64 R16, c[0x4][RZ] ;  /* 0x01000000ff107b82 */ /* 0x000e240000000a00 */
[----:B0-----:R-:W-:-:S05]  /*0440*/  IMAD.WIDE.U32 R22, R29, 0x4, R16 ;  /* 0x000000041d167825 */ /* 0x001fca00078e0010 */
[----:B------:R-:W2:Y:S01]  /*0450*/  LDG.E.CONSTANT R17, desc[UR6][R22.64] ;  /* 0x0000000616117981 */ /* 0x000ea2000c1e9900 */
[C---:B------:R-:W-:Y:S02]  /*0460*/  IMAD.SHL.U32 R16, R29.reuse, 0x4, RZ ;  /* 0x000000041d107824 */ /* 0x040fe400078e00ff */
[----:B------:R-:W-:-:S03]  /*0470*/  VIADD R29, R29, 0x1 ;  /* 0x000000011d1d7836 */ /* 0x000fc60000000000 */
[C---:B------:R-:W-:Y:S02]  /*0480*/  ISETP.EQ.AND P0, PT, R16.reuse, RZ, PT ;  /* 0x000000ff1000720c */ /* 0x040fe40003f02270 */
[C---:B------:R-:W-:Y:S02]  /*0490*/  ISETP.EQ.AND P5, PT, R16.reuse, 0x4, PT ;  /* 0x000000041000780c */ /* 0x040fe40003fa2270 */
[C---:B------:R-:W-:Y:S02]  /*04a0*/  ISETP.EQ.AND P4, PT, R16.reuse, 0x8, PT ;  /* 0x000000081000780c */ /* 0x040fe40003f82270 */
[C---:B------:R-:W-:Y:S02]  /*04b0*/  ISETP.EQ.AND P3, PT, R16.reuse, 0xc, PT ;  /* 0x0000000c1000780c */ /* 0x040fe40003f62270 */
[C---:B------:R-:W-:Y:S02]  /*04c0*/  ISETP.EQ.AND P2, PT, R16.reuse, 0x10, PT ;  /* 0x000000101000780c */ /* 0x040fe40003f42270 */
[----:B------:R-:W-:Y:S01]  /*04d0*/  ISETP.EQ.AND P1, PT, R16, 0x14, PT ;  /* 0x000000141000780c */ /* 0x000fe20003f22270 */
[----:B--2---:R-:W-:-:S03]  /*04e0*/  IMAD.WIDE.U32 R16, R17, R20, RZ ;  /* 0x0000001411107225 */ /* 0x004fc600078e00ff */
[----:B------:R-:W-:-:S04]  /*04f0*/  IADD3 R16, P6, PT, R16, R27, RZ ;  /* 0x0000001b10107210 */ /* 0x000fc80007fde0ff */
[----:B------:R-:W-:Y:S01]  /*0500*/  IADD3.X R27, PT, PT, R17, UR4, RZ, P6, !PT ;  /* 0x00000004111b7c10 */ /* 0x000fe2000b7fe4ff */
[--C-:B------:R-:W-:Y:S01]  /*0510*/  @P0 IMAD.MOV.U32 R4, RZ, RZ, R16.reuse ;  /* 0x000000ffff040224 */ /* 0x100fe200078e0010 */
[----:B------:R-:W-:Y:S01]  /*0520*/  ISETP.NE.AND P6, PT, R29, 0x6, PT ;  /* 0x000000061d00780c */ /* 0x000fe20003fc5270 */
[--C-:B------:R-:W-:Y:S01]  /*0530*/  @P5 IMAD.MOV.U32 R5, RZ, RZ, R16.reuse ;  /* 0x000000ffff055224 */ /* 0x100fe200078e0010 */
[----:B------:R-:W-:Y:S01]  /*0540*/  @P4 MOV R6, R16 ;  /* 0x0000001000064202 */ /* 0x000fe20000000f00 */
[--C-:B------:R-:W-:Y:S02]  /*0550*/  @P3 IMAD.MOV.U32 R7, RZ, RZ, R16.reuse ;  /* 0x000000ffff073224 */ /* 0x100fe400078e0010 */
[--C-:B------:R-:W-:Y:S02]  /*0560*/  @P2 IMAD.MOV.U32 R8, RZ, RZ, R16.reuse ;  /* 0x000000ffff082224 */ /* 0x100fe400078e0010 */
[----:B------:R-:W-:-:S06]  /*0570*/  @P1 IMAD.MOV.U32 R9, RZ, RZ, R16 ;  /* 0x000000ffff091224 */ /* 0x000fcc00078e0010 */
[----:B------:R-:W-:Y:S05]  /*0580*/  @P6 BRA `(.L_x_3) ;  /* 0xfffffffc00a86947 */ /* 0x000fea000383ffff */
[----:B------:R-:W-:Y:S01]  /*0590*/  SHF.R.U32.HI R16, RZ, 0x17, R19 ;  /* 0x00000017ff107819 */ /* 0x000fe20000011613 */
[----:B------:R-:W-:Y:S03]  /*05a0*/  BSSY.RECONVERGENT B1, `(.L_x_4) ;  /* 0x0000028000017945 */ /* 0x000fe60003800200 */
[C---:B------:R-:W-:Y:S02]  /*05b0*/  LOP3.LUT R17, R16.reuse, 0xe0, RZ, 0xc0, !PT ;  /* 0x000000e010117812 */ /* 0x040fe400078ec0ff */
[----:B------:R-:W-:-:S03]  /*05c0*/  LOP3.LUT P6, RZ, R16, 0x1f, RZ, 0xc0, !PT ;  /* 0x0000001f10ff7812 */ /* 0x000fc600078cc0ff */
[----:B------:R-:W-:-:S05]  /*05d0*/  VIADD R17, R17, 0xffffff80 ;  /* 0xffffff8011117836 */ /* 0x000fca0000000000 */
[----:B------:R-:W-:-:S04]  /*05e0*/  SHF.R.U32.HI R17, RZ, 0x5, R17 ;  /* 0x00000005ff117819 */ /* 0x000fc80000011611 */
[----:B------:R-:W-:-:S04]  /*05f0*/  LEA R23, -R17, RZ, 0x2 ;  /* 0x000000ff11177211 */ /* 0x000fc800078e11ff */
[C---:B------:R-:W-:Y:S02]  /*0600*/  ISETP.EQ.AND P3, PT, R23.reuse, -0x18, PT ;  /* 0xffffffe81700780c */ /* 0x040fe40003f62270 */
[C---:B------:R-:W-:Y:S02]  /*0610*/  ISETP.EQ.AND P4, PT, R23.reuse, -0x14, PT ;  /* 0xffffffec1700780c */ /* 0x040fe40003f82270 */
[C---:B------:R-:W-:Y:S02]  /*0620*/  ISETP.EQ.AND P2, PT, R23.reuse, -0x10, PT ;  /* 0xfffffff01700780c */ /* 0x040fe40003f42270 */
[C---:B------:R-:W-:Y:S02]  /*0630*/  ISETP.EQ.AND P1, PT, R23.reuse, -0xc, PT ;  /* 0xfffffff41700780c */ /* 0x040fe40003f22270 */
[C---:B------:R-:W-:Y:S02]  /*0640*/  ISETP.EQ.AND P0, PT, R23.reuse, -0x8, PT ;  /* 0xfffffff81700780c */ /* 0x040fe40003f02270 */
[----:B------:R-:W-:-:S03]  /*0650*/  ISETP.EQ.AND P5, PT, R23, RZ, PT ;  /* 0x000000ff1700720c */ /* 0x000fc60003fa2270 */
[--C-:B------:R-:W-:Y:S01]  /*0660*/  @P3 IMAD.MOV.U32 R20, RZ, RZ, R4.reuse ;  /* 0x000000ffff143224 */ /* 0x100fe200078e0004 */
[C---:B------:R-:W-:Y:S01]  /*0670*/  ISETP.EQ.AND P3, PT, R23.reuse, -0x4, PT ;  /* 0xfffffffc1700780c */ /* 0x040fe20003f62270 */
[----:B------:R-:W-:Y:S02]  /*0680*/  @P4 IMAD.MOV.U32 R17, RZ, RZ, R4 ;  /* 0x000000ffff114224 */ /* 0x000fe400078e0004 */
[--C-:B------:R-:W-:Y:S01]  /*0690*/  @P4 IMAD.MOV.U32 R20, RZ, RZ, R5.reuse ;  /* 0x000000ffff144224 */ /* 0x100fe200078e0005 */
[----:B------:R-:W-:Y:S01]  /*06a0*/  ISETP.EQ.AND P4, PT, R23, 0x4, PT ;  /* 0x000000041700780c */ /* 0x000fe20003f82270 */
[----:B------:R-:W-:Y:S01]  /*06b0*/  @P2 IMAD.MOV.U32 R17, RZ, RZ, R5 ;  /* 0x000000ffff112224 */ /* 0x000fe200078e0005 */
[----:B------:R-:W-:Y:S01]  /*06c0*/  @P2 MOV R20, R6 ;  /* 0x0000000600142202 */ /* 0x000fe20000000f00 */
[----:B------:R-:W-:Y:S02]  /*06d0*/  @P1 IMAD.MOV.U32 R17, RZ, RZ, R6 ;  /* 0x000000ffff111224 */ /* 0x000fe400078e0006 */
[----:B------:R-:W-:-:S02]  /*06e0*/  @P1 IMAD.MOV.U32 R20, RZ, RZ, R7 ;  /* 0x000000ffff141224 */ /* 0x000fc400078e0007 */
[----:B------:R-:W-:Y:S02]  /*06f0*/  @P0 IMAD.MOV.U32 R17, RZ, RZ, R7 ;  /* 0x000000ffff110224 */ /* 0x000fe400078e0007 */
[----:B------:R-:W-:Y:S01]  /*0700*/  @P0 IMAD.MOV.U32 R20, RZ, RZ, R8 ;  /* 0x000000ffff140224 */ /* 0x000fe200078e0008 */
[----:B------:R-:W-:Y:S01]  /*0710*/  @P3 MOV R17, R8 ;  /* 0x0000000800113202 */ /* 0x000fe20000000f00 */
[--C-:B------:R-:W-:Y:S02]  /*0720*/  @P3 IMAD.MOV.U32 R20, RZ, RZ, R9.reuse ;  /* 0x000000ffff143224 */ /* 0x100fe400078e0009 */
[----:B------:R-:W-:Y:S02]  /*0730*/  @P5 IMAD.MOV.U32 R17, RZ, RZ, R9 ;  /* 0x000000ffff115224 */ /* 0x000fe400078e0009 */
[--C-:B------:R-:W-:Y:S02]  /*0740*/  @P5 IMAD.MOV.U32 R20, RZ, RZ, R27.reuse ;  /* 0x000000ffff145224 */ /* 0x100fe400078e001b */
[----:B------:R-:W-:Y:S01]  /*0750*/  @P4 IMAD.MOV.U32 R17, RZ, RZ, R27 ;  /* 0x000000ffff114224 */ /* 0x000fe200078e001b */
[----:B------:R-:W-:Y:S06]  /*0760*/  @!P6 BRA `(.L_x_5) ;  /* 0x00000000002ce947 */ /* 0x000fec0003800000 */
[----:B------:R-:W-:Y:S01]  /*0770*/  @P2 MOV R22, R4 ;  /* 0x0000000400162202 */ /* 0x000fe20000000f00 */
[----:B------:R-:W-:Y:S01]  /*0780*/  @P1 IMAD.MOV.U32 R22, RZ, RZ, R5 ;  /* 0x000000ffff161224 */ /* 0x000fe200078e0005 */
[----:B------:R-:W-:Y:S01]  /*0790*/  LOP3.LUT R16, R16, 0x1f, RZ, 0xc0, !PT ;  /* 0x0000001f10107812 */ /* 0x000fe200078ec0ff */
[----:B------:R-:W-:Y:S01]  /*07a0*/  @P0 IMAD.MOV.U32 R22, RZ, RZ, R6 ;  /* 0x000000ffff160224 */ /* 0x000fe200078e0006 */
[----:B------:R-:W-:Y:S01]  /*07b0*/  ISETP.EQ.AND P0, PT, R23, 0x8, PT ;  /* 0x000000081700780c */ /* 0x000fe20003f02270 */
[----:B------:R-:W-:Y:S01]  /*07c0*/  @P3 IMAD.MOV.U32 R22, RZ, RZ, R7 ;  /* 0x000000ffff163224 */ /* 0x000fe200078e0007 */
[----:B------:R-:W-:Y:S01]  /*07d0*/  SHF.L.W.U32.HI R20, R17, R16, R20 ;  /* 0x0000001011147219 */ /* 0x000fe20000010e14 */
[----:B------:R-:W-:Y:S01]  /*07e0*/  @P5 IMAD.MOV.U32 R22, RZ, RZ, R8 ;  /* 0x000000ffff165224 */ /* 0x000fe200078e0008 */
[----:B------:R-:W-:-:S09]  /*07f0*/  @P4 MOV R22, R9 ;  /* 0x0000000900164202 */ /* 0x000fd20000000f00 */
[----:B------:R-:W-:-:S05]  /*0800*/  @P0 IMAD.MOV.U32 R22, RZ, RZ, R27 ;  /* 0x000000ffff160224 */ /* 0x000fca00078e001b */
[----:B------:R-:W-:-:S07]  /*0810*/  SHF.L.W.U32.HI R17, R22, R16, R17 ;  /* 0x0000001016117219 */ /* 0x000fce0000010e11 */
.L_x_5:
[----:B------:R-:W-:Y:S05]  /*0820*/  BSYNC.RECONVERGENT B1 ;  /* 0x0000000000017941 */ /* 0x000fea0003800200 */
.L_x_4:
[C---:B------:R-:W-:Y:S01]  /*0830*/  SHF.L.W.U32.HI R24, R17.reuse, 0x2, R20 ;  /* 0x0000000211187819 */ /* 0x040fe20000010e14 */
[----:B------:R-:W-:Y:S01]  /*0840*/  IMAD.SHL.U32 R17, R17, 0x4, RZ ;  /* 0x0000000411117824 */ /* 0x000fe200078e00ff */
[----:B------:R-:W-:Y:S01]  /*0850*/  UMOV UR4, 0x54442d19 ;  /* 0x54442d1900047882 */ /* 0x000fe20000000000 */
[----:B------:R-:W-:Y:S01]  /*0860*/  UMOV UR5, 0x3bf921fb ;  /* 0x3bf921fb00057882 */ /* 0x000fe20000000000 */
[----:B------:R-:W-:Y:S02]  /*0870*/  SHF.R.S32.HI R22, RZ, 0x1f, R24 ;  /* 0x0000001fff167819 */ /* 0x000fe40000011418 */
[----:B------:R-:W-:Y:S02]  /*0880*/  ISETP.GE.AND P0, PT, R19, RZ, PT ;  /* 0x000000ff1300720c */ /* 0x000fe40003f06270 */
[C---:B------:R-:W-:Y:S02]  /*0890*/  LOP3.LUT R16, R22.reuse, R17, RZ, 0x3c, !PT ;  /* 0x0000001116107212 */ /* 0x040fe400078e3cff */
[----:B------:R-:W-:-:S02]  /*08a0*/  LOP3.LUT R17, R22, R24, RZ, 0x3c, !PT ;  /* 0x0000001816117212 */ /* 0x000fc400078e3cff */
[----:B------:R-:W-:Y:S02]  /*08b0*/  SHF.R.U32.HI R27, RZ, 0x1e, R20 ;  /* 0x0000001eff1b7819 */ /* 0x000fe40000011614 */
[C---:B------:R-:W-:Y:S02]  /*08c0*/  LOP3.LUT R20, R24.reuse, R19, RZ, 0x3c, !PT ;  /* 0x0000001318147212 */ /* 0x040fe400078e3cff */
[----:B------:R-:W0:Y:S01]  /*08d0*/  I2F.F64.S64 R16, R16 ;  /* 0x0000001000107312 */ /* 0x000e220000301c00 */
[----:B------:R-:W-:Y:S02]  /*08e0*/  LEA.HI R24, R24, R27, RZ, 0x1 ;  /* 0x0000001b18187211 */ /* 0x000fe400078f08ff */
[----:B------:R-:W-:-:S03]  /*08f0*/  ISETP.GE.AND P1, PT, R20, RZ, PT ;  /* 0x000000ff1400720c */ /* 0x000fc60003f26270 */
[----:B------:R-:W-:-:S04]  /*0900*/  IMAD.MOV R20, RZ, RZ, -R24 ;  /* 0x000000ffff147224 */ /* 0x000fc800078e0a18 */
[----:B------:R-:W-:Y:S01]  /*0910*/  @!P0 IMAD.MOV.U32 R24, RZ, RZ, R20 ;  /* 0x000000ffff188224 */ /* 0x000fe200078e0014 */
[----:B0-----:R-:W-:-:S10]  /*0920*/  DMUL R22, R16, UR4 ;  /* 0x0000000410167c28 */ /* 0x001fd40008000000 */
[----:B------:R-:W0:Y:S02]  /*0930*/  F2F.F32.F64 R22, R22 ;  /* 0x0000001600167310 */ /* 0x000e240000301000 */
[----:B0-----:R-:W-:-:S07]  /*0940*/  FSEL R16, -R22, R22, !P1 ;  /* 0x0000001616107208 */ /* 0x001fce0004800100 */
.L_x_2:
[----:B------:R-:W-:Y:S05]  /*0950*/  BSYNC.RECONVERGENT B0 ;  /* 0x0000000000007941 */ /* 0x000fea0003800200 */
.L_x_1:
[----:B------:R-:W-:Y:S01]  /*0960*/  LOP3.LUT R22, R24, 0x1, RZ, 0xc0, !PT ;  /* 0x0000000118167812 */ /* 0x000fe200078ec0ff */
[----:B------:R-:W-:Y:S01]  /*0970*/  FMUL R17, R16, R16 ;  /* 0x0000001010117220 */ /* 0x000fe20000400000 */
[----:B------:R-:W-:Y:S01]  /*0980*/  MOV R20, 0x37cbac00 ;  /* 0x37cbac0000147802 */ /* 0x000fe20000000f00 */
[----:B------:R-:W-:Y:S01]  /*0990*/  BSSY.RECONVERGENT B0, `(.L_x_6) ;  /* 0x000006c000007945 */ /* 0x000fe20003800200 */
[----:B------:R-:W-:Y:S01]  /*09a0*/  ISETP.NE.U32.AND P0, PT, R22, 0x1, PT ;  /* 0x000000011600780c */ /* 0x000fe20003f05070 */
[----:B------:R-:W-:Y:S01]  /*09b0*/  IMAD.MOV.U32 R22, RZ, RZ, 0x3d2aaabb ;  /* 0x3d2aaabbff167424 */ /* 0x000fe200078e00ff */
[----:B------:R-:W-:Y:S01]  /*09c0*/  LOP3.LUT P1, RZ, R24, 0x2, RZ, 0xc0, !PT ;  /* 0x0000000218ff7812 */ /* 0x000fe2000782c0ff */
[----:B------:R-:W-:-:S03]  /*09d0*/  FFMA R23, R17, R20, -0.0013887860113754868507 ;  /* 0xbab607ed11177423 */ /* 0x000fc60000000014 */
[----:B------:R-:W-:Y:S02]  /*09e0*/  FSEL R26, R22, 0.0083327032625675201416, !P0 ;  /* 0x3c0885e4161a7808 */ /* 0x000fe40004000000 */
[----:B------:R-:W-:Y:S01]  /*09f0*/  FSEL R24, R23, -0.00019574658654164522886, !P0 ;  /* 0xb94d415317187808 */ /* 0x000fe20004000000 */
[----:B------:R-:W-:-:S04]  /*0a00*/  IMAD.MOV.U32 R23, RZ, RZ, 0x3effffff ;  /* 0x3effffffff177424 */ /* 0x000fc800078e00ff */
[----:B------:R-:W-:Y:S01]  /*0a10*/  FFMA R26, R17, R24, R26 ;  /* 0x00000018111a7223 */ /* 0x000fe2000000001a */
[----:B------:R-:W-:Y:S02]  /*0a20*/  FSEL R24, R16, 1, P0 ;  /* 0x3f80000010187808 */ /* 0x000fe40000000000 */
[----:B------:R-:W-:Y:S02]  /*0a30*/  FSEL R16, -R23, -0.16666662693023681641, !P0 ;  /* 0xbe2aaaa817107808 */ /* 0x000fe40004000100 */
[----:B------:R-:W-:-:S03]  /*0a40*/  FSETP.GE.AND P0, PT, |R19|, 105615, PT ;  /* 0x47ce47801300780b */ /* 0x000fc60003f06200 */
[C---:B------:R-:W-:Y:S01]  /*0a50*/  FFMA R16, R17.reuse, R26, R16 ;  /* 0x0000001a11107223 */ /* 0x040fe20000000010 */
[----:B------:R-:W-:-:S04]  /*0a60*/  FFMA R17, R17, R24, RZ ;  /* 0x0000001811117223 */ /* 0x000fc800000000ff */
[----:B------:R-:W-:-:S04]  /*0a70*/  FFMA R24, R17, R16, R24 ;  /* 0x0000001011187223 */ /* 0x000fc80000000018 */
[----:B------:R-:W-:Y:S01]  /*0a80*/  @P1 FADD R24, RZ, -R24 ;  /* 0x80000018ff181221 */ /* 0x000fe20000000000 */
[----:B------:R-:W-:Y:S06]  /*0a90*/  @!P0 BRA `(.L_x_7) ;  /* 0x00000004006c8947 */ /* 0x000fec0003800000 */
[----:B------:R-:W-:-:S13]  /*0aa0*/  FSETP.NEU.AND P0, PT, |R19|, +INF , PT ;  /* 0x7f8000001300780b */ /* 0x000fda0003f0d200 */
[----:B------:R-:W-:Y:S01]  /*0ab0*/  @!P0 FMUL R28, RZ, R19 ;  /* 0x00000013ff1c8220 */ /* 0x000fe20000400000 */
[----:B------:R-:W-:Y:S01]  /*0ac0*/  @!P0 IMAD.MOV.U32 R25, RZ, RZ, RZ ;  /* 0x000000ffff198224 */ /* 0x000fe200078e00ff */
[----:B------:R-:W-:Y:S06]  /*0ad0*/  @!P0 BRA `(.L_x_7) ;  /* 0x00000004005c8947 */ /* 0x000fec0003800000 */
[----:B------:R-:W-:Y:S02]  /*0ae0*/  IMAD.SHL.U32 R26, R19, 0x100, RZ ;  /* 0x00000100131a7824 */ /* 0x000fe400078e00ff */
[----:B------:R-:W-:Y:S02]  /*0af0*/  HFMA2 R27, -RZ, RZ, 0, 0 ;  /* 0x00000000ff1b7431 */ /* 0x000fe400000001ff */
[----:B------:R-:W-:Y:S01]  /*0b00*/  IMAD.MOV.U32 R25, RZ, RZ, RZ ;  /* 0x000000ffff197224 */ /* 0x000fe200078e00ff */
[----:B------:R-:W-:Y:S01]  /*0b10*/  UMOV UR4, URZ ;  /* 0x000000ff00047c82 */ /* 0x000fe20008000000 */
[----:B------:R-:W-:-:S07]  /*0b20*/  LOP3.LUT R26, R26, 0x80000000, RZ, 0xfc, !PT ;  /* 0x800000001a1a7812 */ /* 0x000fce00078efcff */
.L_x_8:
[----:B------:R-:W0:Y:S02]  /*0b30*/  LDC.64 R16, c[0x4][RZ] ;  /* 0x01000000ff107b82 */ /* 0x000e240000000a00 */
[----:B0-----:R-:W-:-:S05]  /*0b40*/  IMAD.WIDE.U32 R28, R25, 0x4, R16 ;  /* 0x00000004191c7825 */ /* 0x001fca00078e0010 */
[----:B------:R-:W2:Y:S02]  /*0b50*/  LDG.E.CONSTANT R17, desc[UR6][R28.64] ;  /* 0x000000061c117981 */ /* 0x000ea4000c1e9900 */
[----:B--2---:R-:W-:-:S03]  /*0b60*/  IMAD.WIDE.U32 R16, R17, R26, RZ ;  /* 0x0000001a11107225 */ /* 0x004fc600078e00ff */
[----:B------:R-:W-:Y:S01]  /*0b70*/  IADD3 R28, P0, PT, R16, R27, RZ ;  /* 0x0000001b101c7210 */ /* 0x000fe20007f1e0ff */
[C---:B------:R-:W-:Y:S02]  /*0b80*/  IMAD.SHL.U32 R16, R25.reuse, 0x4, RZ ;  /* 0x0000000419107824 */ /* 0x040fe400078e00ff */
[----:B------:R-:W-:Y:S01]  /*0b90*/  VIADD R25, R25, 0x1 ;  /* 0x0000000119197836 */ /* 0x000fe20000000000 */
[----:B------:R-:W-:Y:S02]  /*0ba0*/  IADD3.X R27, PT, PT, R17, UR4, RZ, P0, !PT ;  /* 0x00000004111b7c10 */ /* 0x000fe400087fe4ff */
[C---:B------:R-:W-:Y:S02]  /*0bb0*/  ISETP.EQ.AND P1, PT, R16.reuse, RZ, PT ;  /* 0x000000ff1000720c */ /* 0x040fe40003f22270 */
[----:B------:R-:W-:Y:S02]  /*0bc0*/  ISETP.NE.AND P0, PT, R25, 0x6, PT ;  /* 0x000000061900780c */ /* 0x000fe40003f05270 */
[----:B------:R-:W-:-:S02]  /*0bd0*/  ISETP.EQ.AND P2, PT, R16, 0x4, PT ;  /* 0x000000041000780c */ /* 0x000fc40003f42270 */
[C---:B------:R-:W-:Y:S02]  /*0be0*/  ISETP.EQ.AND P3, PT, R16.reuse, 0x8, PT ;  /* 0x000000081000780c */ /* 0x040fe40003f62270 */
[C---:B------:R-:W-:Y:S02]  /*0bf0*/  ISETP.EQ.AND P4, PT, R16.reuse, 0xc, PT ;  /* 0x0000000c1000780c */ /* 0x040fe40003f82270 */
[C---:B------:R-:W-:Y:S02]  /*0c00*/  ISETP.EQ.AND P5, PT, R16.reuse, 0x10, PT ;  /* 0x000000101000780c */ /* 0x040fe40003fa2270 */
[----:B------:R-:W-:Y:S01]  /*0c10*/  ISETP.EQ.AND P6, PT, R16, 0x14, PT ;  /* 0x000000141000780c */ /* 0x000fe20003fc2270 */
[----:B------:R-:W-:-:S04]  /*0c20*/  @P1 IMAD.MOV.U32 R4, RZ, RZ, R28 ;  /* 0x000000ffff041224 */ /* 0x000fc800078e001c */
[----:B------:R-:W-:Y:S02]  /*0c30*/  @P2 MOV R5, R28 ;  /* 0x0000001c00052202 */ /* 0x000fe40000000f00 */
[--C-:B------:R-:W-:Y:S02]  /*0c40*/  @P3 IMAD.MOV.U32 R6, RZ, RZ, R28.reuse ;  /* 0x000000ffff063224 */ /* 0x100fe400078e001c */
[--C-:B------:R-:W-:Y:S02]  /*0c50*/  @P4 IMAD.MOV.U32 R7, RZ, RZ, R28.reuse ;  /* 0x000000ffff074224 */ /* 0x100fe400078e001c */
[--C-:B------:R-:W-:Y:S02]  /*0c60*/  @P5 IMAD.MOV.U32 R8, RZ, RZ, R28.reuse ;  /* 0x000000ffff085224 */ /* 0x100fe400078e001c */
[----:B------:R-:W-:Y:S01]  /*0c70*/  @P6 IMAD.MOV.U32 R9, RZ, RZ, R28 ;  /* 0x000000ffff096224 */ /* 0x000fe200078e001c */
[----:B------:R-:W-:Y:S06]  /*0c80*/  @P0 BRA `(.L_x_8) ;  /* 0xfffffffc00a80947 */ /* 0x000fec000383ffff */
[----:B------:R-:W-:Y:S01]  /*0c90*/  SHF.R.U32.HI R16, RZ, 0x17, R19 ;  /* 0x00000017ff107819 */ /* 0x000fe20000011613 */
[----:B------:R-:W-:Y:S03]  /*0ca0*/  BSSY.RECONVERGENT B1, `(.L_x_9) ;  /* 0x0000028000017945 */ /* 0x000fe60003800200 */
[C---:B------:R-:W-:Y:S02]  /*0cb0*/  LOP3.LUT R17, R16.reuse, 0xe0, RZ, 0xc0, !PT ;  /* 0x000000e010117812 */ /* 0x040fe400078ec0ff */
[----:B------:R-:W-:Y:S02]  /*0cc0*/  LOP3.LUT P6, RZ, R16, 0x1f, RZ, 0xc0, !PT ;  /* 0x0000001f10ff7812 */ /* 0x000fe400078cc0ff */
[----:B------:R-:W-:-:S04]  /*0cd0*/  IADD3 R17, PT, PT, R17, -0x80, RZ ;  /* 0xffffff8011117810 */ /* 0x000fc80007ffe0ff */
[----:B------:R-:W-:-:S05]  /*0ce0*/  SHF.R.U32.HI R17, RZ, 0x5, R17 ;  /* 0x00000005ff117819 */ /* 0x000fca0000011611 */
[----:B------:R-:W-:-:S05]  /*0cf0*/  IMAD.U32 R25, R17, -0x4, RZ ;  /* 0xfffffffc11197824 */ /* 0x000fca00078e00ff */
[C---:B------:R-:W-:Y:S02]  /*0d00*/  ISETP.EQ.AND P3, PT, R25.reuse, -0x18, PT ;  /* 0xffffffe81900780c */ /* 0x040fe40003f62270 */
[C---:B------:R-:W-:Y:S02]  /*0d10*/  ISETP.EQ.AND P4, PT, R25.reuse, -0x14, PT ;  /* 0xffffffec1900780c */ /* 0x040fe40003f82270 */
[C---:B------:R-:W-:Y:S02]  /*0d20*/  ISETP.EQ.AND P2, PT, R25.reuse, -0x10, PT ;  /* 0xfffffff01900780c */ /* 0x040fe40003f42270 */
[C---:B------:R-:W-:Y:S02]  /*0d30*/  ISETP.EQ.AND P1, PT, R25.reuse, -0xc, PT ;  /* 0xfffffff41900780c */ /* 0x040fe40003f22270 */
[C---:B------:R-:W-:Y:S02]  /*0d40*/  ISETP.EQ.AND P0, PT, R25.reuse, -0x8, PT ;  /* 0xfffffff81900780c */ /* 0x040fe40003f02270 */
[----:B------:R-:W-:-:S03]  /*0d50*/  ISETP.EQ.AND P5, PT, R25, 0x4, PT ;  /* 0x000000041900780c */ /* 0x000fc60003fa2270 */
[--C-:B------:R-:W-:Y:S01]  /*0d60*/  @P3 IMAD.MOV.U32 R17, RZ, RZ, R4.reuse ;  /* 0x000000ffff113224 */ /* 0x100fe200078e0004 */
[C---:B------:R-:W-:Y:S01]  /*0d70*/  ISETP.EQ.AND P3, PT, R25.reuse, -0x4, PT ;  /* 0xfffffffc1900780c */ /* 0x040fe20003f62270 */
[----:B------:R-:W-:Y:S02]  /*0d80*/  @P4 IMAD.MOV.U32 R26, RZ, RZ, R4 ;  /* 0x000000ffff1a4224 */ /* 0x000fe400078e0004 */
[----:B------:R-:W-:Y:S01]  /*0d90*/  @P4 IMAD.MOV.U32 R17, RZ, RZ, R5 ;  /* 0x000000ffff114224 */ /* 0x000fe200078e0005 */
[----:B------:R-:W-:Y:S01]  /*0da0*/  ISETP.EQ.AND P4, PT, R25, RZ, PT ;  /* 0x000000ff1900720c */ /* 0x000fe20003f82270 */
[--C-:B------:R-:W-:Y:S01]  /*0db0*/  @P2 IMAD.MOV.U32 R17, RZ, RZ, R6.reuse ;  /* 0x000000ffff112224 */ /* 0x100fe200078e0006 */
[----:B------:R-:W-:Y:S01]  /*0dc0*/  @P2 MOV R26, R5 ;  /* 0x00000005001a2202 */ /* 0x000fe20000000f00 */
[----:B------:R-:W-:Y:S02]  /*0dd0*/  @P1 IMAD.MOV.U32 R26, RZ, RZ, R6 ;  /* 0x000000ffff1a1224 */ /* 0x000fe400078e0006 */
[--C-:B------:R-:W-:Y:S01]  /*0de0*/  @P1 IMAD.MOV.U32 R17, RZ, RZ, R7.reuse ;  /* 0x000000ffff111224 */ /* 0x100fe200078e0007 */
[----:B------:R-:W-:Y:S01]  /*0df0*/  @P0 MOV R17, R8 ;  /* 0x0000000800110202 */ /* 0x000fe20000000f00 */
[----:B------:R-:W-:-:S02]  /*0e00*/  @P0 IMAD.MOV.U32 R26, RZ, RZ, R7 ;  /* 0x000000ffff1a0224 */ /* 0x000fc400078e0007 */
[----:B------:R-:W-:Y:S02]  /*0e10*/  @P3 IMAD.MOV.U32 R26, RZ, RZ, R8 ;  /* 0x000000ffff1a3224 */ /* 0x000fe400078e0008 */
[--C-:B------:R-:W-:Y:S02]  /*0e20*/  @P3 IMAD.MOV.U32 R17, RZ, RZ, R9.reuse ;  /* 0x000000ffff113224 */ /* 0x100fe400078e0009 */
[----:B------:R-:W-:Y:S01]  /*0e30*/  @P4 IMAD.MOV.U32 R26, RZ, RZ, R9 ;  /* 0x000000ffff1a4224 */ /* 0x000fe200078e0009 */
[----:B------:R-:W-:Y:S01]  /*0e40*/  @P5 MOV R26, R27 ;  /* 0x0000001b001a5202 */ /* 0x000fe20000000f00 */
[----:B------:R-:W-:Y:S01]  /*0e50*/  @P4 IMAD.MOV.U32 R17, RZ, RZ, R27 ;  /* 0x000000ffff114224 */ /* 0x000fe200078e001b */
[----:B------:R-:W-:Y:S06]  /*0e60*/  @!P6 BRA `(.L_x_10) ;  /* 0x00000000002ce947 */ /* 0x000fec0003800000 */
[----:B------:R-:W-:Y:S01]  /*0e70*/  ISETP.EQ.AND P6, PT, R25, 0x8, PT ;  /* 0x000000081900780c */ /* 0x000fe20003fc2270 */
[----:B------:R-:W-:Y:S01]  /*0e80*/  @P2 IMAD.MOV.U32 R25, RZ, RZ, R4 ;  /* 0x000000ffff192224 */ /* 0x000fe200078e0004 */
[----:B------:R-:W-:Y:S01]  /*0e90*/  LOP3.LUT R16, R16, 0x1f, RZ, 0xc0, !PT ;  /* 0x0000001f10107812 */ /* 0x000fe200078ec0ff */
[----:B------:R-:W-:Y:S02]  /*0ea0*/  @P1 IMAD.MOV.U32 R25, RZ, RZ, R5 ;  /* 0x000000ffff191224 */ /* 0x000fe400078e0005 */
[----:B------:R-:W-:Y:S01]  /*0eb0*/  @P0 IMAD.MOV.U32 R25, RZ, RZ, R6 ;  /* 0x000000ffff190224 */ /* 0x000fe200078e0006 */
[----:B------:R-:W-:Y:S01]  /*0ec0*/  SHF.L.W.U32.HI R17, R26, R16, R17 ;  /* 0x000000101a117219 */ /* 0x000fe20000010e11 */
[----:B------:R-:W-:Y:S01]  /*0ed0*/  @P3 IMAD.MOV.U32 R25, RZ, RZ, R7 ;  /* 0x000000ffff193224 */ /* 0x000fe200078e0007 */
[----:B------:R-:W-:Y:S01]  /*0ee0*/  @P4 MOV R25, R8 ;  /* 0x0000000800194202 */ /* 0x000fe20000000f00 */
[----:B------:R-:W-:-:S04]  /*0ef0*/  @P5 IMAD.MOV.U32 R25, RZ, RZ, R9 ;  /* 0x000000ffff195224 */ /* 0x000fc800078e0009 */
[----:B------:R-:W-:-:S05]  /*0f00*/  @P6 IMAD.MOV.U32 R25, RZ, RZ, R27 ;  /* 0x000000ffff196224 */ /* 0x000fca00078e001b */
[----:B------:R-:W-:-:S07]  /*0f10*/  SHF.L.W.U32.HI R26, R25, R16, R26 ;  /* 0x00000010191a7219 */ /* 0x000fce0000010e1a */
.L_x_10:
[----:B------:R-:W-:Y:S05]  /*0f20*/  BSYNC.RECONVERGENT B1 ;  /* 0x0000000000017941 */ /* 0x000fea0003800200 */
.L_x_9:
[C-C-:B------:R-:W-:Y:S01]  /*0f30*/  SHF.L.W.U32.HI R16, R26.reuse, 0x2, R17.reuse ;  /* 0x000000021a107819 */ /* 0x140fe20000010e11 */
[----:B------:R-:W-:Y:S01]  /*0f40*/  IMAD.SHL.U32 R26, R26, 0x4, RZ ;  /* 0x000000041a1a7824 */ /* 0x000fe200078e00ff */
[----:B------:R-:W-:Y:S01]  /*0f50*/  SHF.R.U32.HI R17, RZ, 0x1e, R17 ;  /* 0x0000001eff117819 */ /* 0x000fe20000011611 */
[----:B------:R-:W-:Y:S01]  /*0f60*/  UMOV UR4, 0x54442d19 ;  /* 0x54442d1900047882 */ /* 0x000fe20000000000 */
[----:B------:R-:W-:Y:S01]  /*0f70*/  SHF.R.S32.HI R27, RZ, 0x1f, R16 ;  /* 0x0000001fff1b7819 */ /* 0x000fe20000011410 */
[----:B------:R-:W-:Y:S01]  /*0f80*/  UMOV UR5, 0x3bf921fb ;  /* 0x3bf921fb00057882 */ /* 0x000fe20000000000 */
[----:B------:R-:W-:Y:S02]  /*0f90*/  ISETP.GE.AND P1, PT, R19, RZ, PT ;  /* 0x000000ff1300720c */ /* 0x000fe40003f26270 */
[C---:B------:R-:W-:Y:S02]  /*0fa0*/  LEA.HI R25, R16.reuse, R17, RZ, 0x1 ;  /* 0x0000001110197211 */ /* 0x040fe400078f08ff */
[----:B------:R-:W-:-:S02]  /*0fb0*/  LOP3.LUT R19, R16, R19, RZ, 0x3c, !PT ;  /* 0x0000001310137212 */ /* 0x000fc400078e3cff */
[C---:B------:R-:W-:Y:S02]  /*0fc0*/  LOP3.LUT R17, R27.reuse, R16, RZ, 0x3c, !PT ;  /* 0x000000101b117212 */ /* 0x040fe400078e3cff */
[----:B------:R-:W-:Y:S02]  /*0fd0*/  LOP3.LUT R16, R27, R26, RZ, 0x3c, !PT ;  /* 0x0000001a1b107212 */ /* 0x000fe400078e3cff */
[----:B------:R-:W-:Y:S01]  /*0fe0*/  ISETP.GE.AND P0, PT, R19, RZ, PT ;  /* 0x000000ff1300720c */ /* 0x000fe20003f06270 */
[----:B------:R-:W-:-:S03]  /*0ff0*/  IMAD.MOV R19, RZ, RZ, -R25 ;  /* 0x000000ffff137224 */ /* 0x000fc600078e0a19 */
[----:B------:R-:W0:Y:S02]  /*1000*/  I2F.F64.S64 R16, R16 ;  /* 0x0000001000107312 */ /* 0x000e240000301c00 */
[----:B------:R-:W-:Y:S01]  /*1010*/  @!P1 MOV R25, R19 ;  /* 0x0000001300199202 */ /* 0x000fe20000000f00 */
[----:B0-----:R-:W-:-:S10]  /*1020*/  DMUL R26, R16, UR4 ;  /* 0x00000004101a7c28 */ /* 0x001fd40008000000 */
[----:B------:R-:W0:Y:S02]  /*1030*/  F2F.F32.F64 R26, R26 ;  /* 0x0000001a001a7310 */ /* 0x000e240000301000 */
[----:B0-----:R-:W-:-:S07]  /*1040*/  FSEL R28, -R26, R26, !P0 ;  /* 0x0000001a1a1c7208 */ /* 0x001fce0004000100 */
.L_x_7:
[----:B------:R-:W-:Y:S05]  /*1050*/  BSYNC.RECONVERGENT B0 ;  /* 0x0000000000007941 */ /* 0x000fea0003800200 */
.L_x_6:
[----:B------:R-:W0:Y:S01]  /*1060*/  LDCU UR8, c[0x0][0x388] ;  /* 0x00007100ff0877ac */ /* 0x000e220008000800 */
[----:B------:R-:W-:Y:S01]  /*1070*/  FMUL R17, R28, R28 ;  /* 0x0000001c1c117220 */ /* 0x000fe20000400000 */
[C---:B------:R-:W-:Y:S01]  /*1080*/  LOP3.LUT R16, R25.reuse, 0x1, RZ, 0xc0, !PT ;  /* 0x0000000119107812 */ /* 0x040fe200078ec0ff */
[----:B------:R-:W-:Y:S02]  /*1090*/  VIADD R25, R25, 0x1 ;  /* 0x0000000119197836 */ /* 0x000fe40000000000 */
[----:B------:R-:W-:Y:S01]  /*10a0*/  FFMA R0, R21, R24, R0 ;  /* 0x0000001815007223 */ /* 0x000fe20000000000 */
[----:B------:R-:W-:Y:S01]  /*10b0*/  FFMA R20, R17, R20, -0.0013887860113754868507 ;  /* 0xbab607ed11147423 */ /* 0x000fe20000000014 */
[----:B------:R-:W-:Y:S01]  /*10c0*/  ISETP.NE.U32.AND P0, PT, R16, 0x1, PT ;  /* 0x000000011000780c */ /* 0x000fe20003f05070 */
[----:B------:R-:W-:Y:S01]  /*10d0*/  VIADD R12, R12, 0x1 ;  /* 0x000000010c0c7836 */ /* 0x000fe20000000000 */
[----:B------:R-:W-:Y:S01]  /*10e0*/  LOP3.LUT P1, RZ, R25, 0x2, RZ, 0xc0, !PT ;  /* 0x0000000219ff7812 */ /* 0x000fe2000782c0ff */
[----:B------:R-:W-:Y:S01]  /*10f0*/  FMUL R16, R21, 0.5 ;  /* 0x3f00000015107820 */ /* 0x000fe20000400000 */
[----:B------:R-:W-:-:S02]  /*1100*/  FSEL R22, R22, 0.0083327032625675201416, P0 ;  /* 0x3c0885e416167808 */ /* 0x000fc40000000000 */
[----:B------:R-:W-:Y:S01]  /*1110*/  FSEL R20, R20, -0.00019574658654164522886, P0 ;  /* 0xb94d415314147808 */ /* 0x000fe20000000000 */
[-C--:B------:R-:W-:Y:S01]  /*1120*/  FMUL R18, R18, R16.reuse ;  /* 0x0000001012127220 */ /* 0x080fe20000400000 */
[----:B------:R-:W-:Y:S01]  /*1130*/  FSEL R23, -R23, -0.16666662693023681641, P0 ;  /* 0xbe2aaaa817177808 */ /* 0x000fe20000000100 */
[----:B------:R-:W-:Y:S01]  /*1140*/  FMUL R13, R13, R16 ;  /* 0x000000100d0d7220 */ /* 0x000fe20000400000 */
[----:B------:R-:W-:Y:S01]  /*1150*/  FSEL R28, R28, 1, !P0 ;  /* 0x3f8000001c1c7808 */ /* 0x000fe20004000000 */
[----:B------:R-:W-:Y:S01]  /*1160*/  FFMA R20, R17, R20, R22 ;  /* 0x0000001411147223 */ /* 0x000fe20000000016 */
[----:B0-----:R-:W-:-:S03]  /*1170*/  ISETP.NE.AND P0, PT, R12, UR8, PT ;  /* 0x000000080c007c0c */ /* 0x001fc6000bf05270 */
[C---:B------:R-:W-:Y:S01]  /*1180*/  FFMA R20, R17.reuse, R20, R23 ;  /* 0x0000001411147223 */ /* 0x040fe20000000017 */
[----:B------:R-:W-:-:S04]  /*1190*/  FFMA R17, R17, R28, RZ ;  /* 0x0000001c11117223 */ /* 0x000fc800000000ff */
[----:B------:R-:W-:-:S04]  /*11a0*/  FFMA R20, R17, R20, R28 ;  /* 0x0000001411147223 */ /* 0x000fc8000000001c */
[----:B------:R-:W-:-:S04]  /*11b0*/  @P1 FADD R20, RZ, -R20 ;  /* 0x80000014ff141221 */ /* 0x000fc80000000000 */
[C---:B------:R-:W-:Y:S01]  /*11c0*/  FFMA R3, R20.reuse, R18, R3 ;  /* 0x0000001214037223 */ /* 0x040fe20000000003 */
[----:B------:R-:W-:Y:S01]  /*11d0*/  FFMA R2, R20, R13, R2 ;  /* 0x0000000d14027223 */ /* 0x000fe20000000002 */
[----:B------:R-:W-:Y:S06]  /*11e0*/  @P0 BRA `(.L_x_11) ;  /* 0xfffffff000080947 */ /* 0x000fec000383ffff */
.L_x_0:
[----:B------:R-:W-:-:S09]  /*11f0*/  UISETP.GE.AND UP0, UPT, UR8, 0x1, UPT ;  /* 0x000000010800788c */ /* 0x000fd2000bf06270 */
[----:B------:R-:W-:Y:S05]  /*1200*/  BRA.U !UP0, `(.L_x_12) ;  /* 0x0000001108107547 */ /* 0x000fea000b800000 */
[----:B------:R-:W-:-:S07]  /*1210*/  IMAD.MOV.U32 R10, RZ, RZ, RZ ;  /* 0x000000ffff0a7224 */ /* 0x000fce00078e00ff */
.L_x_23:
        /* <DEDUP_REMOVED lines=8> */
[----:B-1----:R-:W-:-:S07]  /*12a0*/  FMUL R19, R19, R0 ;  /* 0x0000000013137220 */ /* 0x002fce0000400000 */
[----:B------:R-:W0:Y:S01]  /*12b0*/  LDC R13, c[0x3][R17+0x8] ;  /* 0x00c00200110d7b82 */ /* 0x000e220000000800 */
[----:B--2---:R-:W-:-:S04]  /*12c0*/  FFMA R16, R12, R3, R19 ;  /* 0x000000030c107223 */ /* 0x004fc80000000013 */
[----:B---3--:R-:W-:-:S03]  /*12d0*/  FFMA R19, R11, R2, R16 ;  /* 0x000000020b137223 */ /* 0x008fc60000000010 */
[----:B------:R-:W1:Y:S01]  /*12e0*/  LDC R21, c[0x3][R17+0xc] ;  /* 0x00c0030011157b82 */ /* 0x000e620000000800 */
[----:B----4-:R-:W-:-:S04]  /*12f0*/  FMUL R16, R18, R19 ;  /* 0x0000001312107220 */ /* 0x010fc80000400000 */
[----:B0-----:R-:W-:-:S04]  /*1300*/  FFMA R13, R13, UR4, R16 ;  /* 0x000000040d0d7c23 */ /* 0x001fc80008000010 */
[C---:B------:R-:W-:Y:S01]  /*1310*/  FMUL R19, R13.reuse, 0.63661974668502807617 ;  /* 0x3f22f9830d137820 */ /* 0x040fe20000400000 */
[----:B------:R-:W-:Y:S01]  /*1320*/  FSETP.GE.AND P0, PT, |R13|, 105615, PT ;  /* 0x47ce47800d00780b */ /* 0x000fe20003f06200 */
[----:B-1----:R-:W-:-:S04]  /*1330*/  FMUL R18, R18, R21 ;  /* 0x0000001512127220 */ /* 0x002fc80000400000 */
[----:B------:R-:W0:Y:S02]  /*1340*/  F2I.NTZ R19, R19 ;  /* 0x0000001300137305 */ /* 0x000e240000203100 */
[----:B0-----:R-:W-:-:S05]  /*1350*/  I2FP.F32.S32 R24, R19 ;  /* 0x0000001300187245 */ /* 0x001fca0000201400 */
[----:B------:R-:W-:-:S04]  /*1360*/  FFMA R23, R24, -1.5707962512969970703, R13 ;  /* 0xbfc90fda18177823 */ /* 0x000fc8000000000d */
[----:B------:R-:W-:-:S04]  /*1370*/  FFMA R23, R24, -7.5497894158615963534e-08, R23 ;  /* 0xb3a2216818177823 */ /* 0x000fc80000000017 */
[----:B------:R-:W-:Y:S01]  /*1380*/  FFMA R24, R24, -5.3903029534742383927e-15, R23 ;  /* 0xa7c234c518187823 */ /* 0x000fe20000000017 */
[----:B------:R-:W-:-:S03]  /*1390*/  MOV R23, R19 ;  /* 0x0000001300177202 */ /* 0x000fc60000000f00 */
[----:B------:R-:W-:Y:S01]  /*13a0*/  IMAD.MOV.U32 R16, RZ, RZ, R24 ;  /* 0x000000ffff107224 */ /* 0x000fe200078e0018 */
        /* <DEDUP_REMOVED lines=8> */
[----:B------:R-:W0:Y:S01]  /*1430*/  LDCU.64 UR8, c[0x4][URZ] ;  /* 0x01000000ff0877ac */ /* 0x000e220008000a00 */
[----:B------:R-:W-:Y:S01]  /*1440*/  LOP3.LUT R19, R19, 0x80000000, RZ, 0xfc, !PT ;  /* 0x8000000013137812 */ /* 0x000fe200078efcff */
[----:B------:R-:W-:Y:S01]  /*1450*/  UMOV UR5, URZ ;  /* 0x000000ff00057c82 */ /* 0x000fe20008000000 */
[----:B------:R-:W-:-:S05]  /*1460*/  UMOV UR4, URZ ;  /* 0x000000ff00047c82 */ /* 0x000fca0008000000 */
.L_x_15:
[----:B0-----:R-:W-:Y:S02]  /*1470*/  IMAD.U32 R16, RZ, RZ, UR8 ;  /* 0x00000008ff107e24 */ /* 0x001fe4000f8e00ff */
[----:B------:R-:W-:-:S05]  /*1480*/  IMAD.U32 R17, RZ, RZ, UR9 ;  /* 0x00000009ff117e24 */ /* 0x000fca000f8e00ff */
[----:B------:R-:W2:Y:S01]  /*1490*/  LDG.E.CONSTANT R16, desc[UR6][R16.64] ;  /* 0x0000000610107981 */ /* 0x000ea2000c1e9900 */
[----:B------:R-:W-:Y:S01]  /*14a0*/  UIADD3 UR4, UPT, UPT, UR4, 0x1, URZ ;  /* 0x0000000104047890 */ /* 0x000fe2000fffe0ff */
[C---:B------:R-:W-:Y:S01]  /*14b0*/  ISETP.EQ.AND P1, PT, R26.reuse, 0x4, PT ;  /* 0x000000041a00780c */ /* 0x040fe20003f22270 */
[----:B------:R-:W-:Y:S01]  /*14c0*/  UIADD3 UR8, UP1, UPT, UR8, 0x4, URZ ;  /* 0x0000000408087890 */ /* 0x000fe2000ff3e0ff */
[C---:B------:R-:W-:Y:S01]  /*14d0*/  ISETP.EQ.AND P2, PT, R26.reuse, 0x8, PT ;  /* 0x000000081a00780c */ /* 0x040fe20003f42270 */
[----:B------:R-:W-:Y:S01]  /*14e0*/  UISETP.NE.AND UP0, UPT, UR4, 0x6, UPT ;  /* 0x000000060400788c */ /* 0x000fe2000bf05270 */
[C---:B------:R-:W-:Y:S01]  /*14f0*/  ISETP.EQ.AND P3, PT, R26.reuse, 0xc, PT ;  /* 0x0000000c1a00780c */ /* 0x040fe20003f62270 */
[----:B------:R-:W-:Y:S01]  /*1500*/  UIADD3.X UR9, UPT, UPT, URZ, UR9, URZ, UP1, !UPT ;  /* 0x00000009ff097290 */ /* 0x000fe20008ffe4ff */
[C---:B------:R-:W-:Y:S02]  /*1510*/  ISETP.EQ.AND P4, PT, R26.reuse, 0x10, PT ;  /* 0x000000101a00780c */ /* 0x040fe40003f82270 */
[----:B------:R-:W-:Y:S01]  /*1520*/  ISETP.EQ.AND P5, PT, R26, 0x14, PT ;  /* 0x000000141a00780c */ /* 0x000fe20003fa2270 */
[----:B--2---:R-:W-:-:S03]  /*1530*/  IMAD.WIDE.U32 R20, R16, R19, RZ ;  /* 0x0000001310147225 */ /* 0x004fc600078e00ff */
[----:B------:R-:W-:-:S04]  /*1540*/  IADD3 R20, P0, PT, R20, R22, RZ ;  /* 0x0000001614147210 */ /* 0x000fc80007f1e0ff */
[----:B------:R-:W-:Y:S01]  /*1550*/  IADD3.X R22, PT, PT, R21, UR5, RZ, P0, !PT ;  /* 0x0000000515167c10 */ /* 0x000fe200087fe4ff */
[--C-:B------:R-:W-:Y:S01]  /*1560*/  @P1 IMAD.MOV.U32 R5, RZ, RZ, R20.reuse ;  /* 0x000000ffff051224 */ /* 0x100fe200078e0014 */
[C---:B------:R-:W-:Y:S01]  /*1570*/  ISETP.EQ.AND P0, PT, R26.reuse, RZ, PT ;  /* 0x000000ff1a00720c */ /* 0x040fe20003f02270 */
[--C-:B------:R-:W-:Y:S01]  /*1580*/  @P3 IMAD.MOV.U32 R7, RZ, RZ, R20.reuse ;  /* 0x000000ffff073224 */ /* 0x100fe200078e0014 */
[----:B------:R-:W-:Y:S01]  /*1590*/  @P2 MOV R6, R20 ;  /* 0x0000001400062202 */ /* 0x000fe20000000f00 */
[--C-:B------:R-:W-:Y:S02]  /*15a0*/  @P4 IMAD.MOV.U32 R8, RZ, RZ, R20.reuse ;  /* 0x000000ffff084224 */ /* 0x100fe400078e0014 */
[----:B------:R-:W-:Y:S02]  /*15b0*/  @P5 IMAD.MOV.U32 R9, RZ, RZ, R20 ;  /* 0x000000ffff095224 */ /* 0x000fe400078e0014 */
[----:B------:R-:W-:-:S06]  /*15c0*/  VIADD R26, R26, 0x4 ;  /* 0x000000041a1a7836 */ /* 0x000fcc0000000000 */
[----:B------:R-:W-:Y:S01]  /*15d0*/  @P0 IMAD.MOV.U32 R4, RZ, RZ, R20 ;  /* 0x000000ffff040224 */ /* 0x000fe200078e0014 */
[----:B------:R-:W-:Y:S06]  /*15e0*/  BRA.U UP0, `(.L_x_15) ;  /* 0xfffffffd00a07547 */ /* 0x000fec000b83ffff */
        /* <DEDUP_REMOVED lines=16> */
[----:B------:R-:W-:Y:S01]  /*16f0*/  @P4 IMAD.MOV.U32 R19, RZ, RZ, R5 ;  /* 0x000000ffff134224 */ /* 0x000fe200078e0005 */
[----:B------:R-:W-:Y:S01]  /*1700*/  ISETP.EQ.AND P4, PT, R20, 0x4, PT ;  /* 0x000000041400780c */ /* 0x000fe20003f82270 */
        /* <DEDUP_REMOVED lines=23> */
.L_x_17:
[----:B------:R-:W-:Y:S05]  /*1880*/  BSYNC.RECONVERGENT B1 ;  /* 0x0000000000017941 */ /* 0x000fea0003800200 */
.L_x_16:
[C-C-:B------:R-:W-:Y:S01]  /*1890*/  SHF.L.W.U32.HI R22, R17.reuse, 0x2, R19.reuse ;  /* 0x0000000211167819 */ /* 0x140fe20000010e13 */
[----:B------:R-:W-:Y:S01]  /*18a0*/  IMAD.SHL.U32 R17, R17, 0x4, RZ ;  /* 0x0000000411117824 */ /* 0x000fe200078e00ff */
[----:B------:R-:W-:Y:S01]  /*18b0*/  UMOV UR4, 0x54442d19 ;  /* 0x54442d1900047882 */ /* 0x000fe20000000000 */
[----:B------:R-:W-:Y:S01]  /*18c0*/  UMOV UR5, 0x3bf921fb ;  /* 0x3bf921fb00057882 */ /* 0x000fe20000000000 */
[----:B------:R-:W-:Y:S02]  /*18d0*/  SHF.R.S32.HI R20, RZ, 0x1f, R22 ;  /* 0x0000001fff147819 */ /* 0x000fe40000011416 */
[----:B------:R-:W-:Y:S02]  /*18e0*/  SHF.R.U32.HI R19, RZ, 0x1e, R19 ;  /* 0x0000001eff137819 */ /* 0x000fe40000011613 */
[C---:B------:R-:W-:Y:S02]  /*18f0*/  LOP3.LUT R16, R20.reuse, R17, RZ, 0x3c, !PT ;  /* 0x0000001114107212 */ /* 0x040fe400078e3cff */
[----:B------:R-:W-:-:S02]  /*1900*/  LOP3.LUT R17, R20, R22, RZ, 0x3c, !PT ;  /* 0x0000001614117212 */ /* 0x000fc400078e3cff */
[----:B------:R-:W-:Y:S02]  /*1910*/  ISETP.GE.AND P0, PT, R13, RZ, PT ;  /* 0x000000ff0d00720c */ /* 0x000fe40003f06270 */
[C---:B------:R-:W-:Y:S02]  /*1920*/  LEA.HI R19, R22.reuse, R19, RZ, 0x1 ;  /* 0x0000001316137211 */ /* 0x040fe400078f08ff */
[----:B------:R-:W0:Y:S01]  /*1930*/  I2F.F64.S64 R16, R16 ;  /* 0x0000001000107312 */ /* 0x000e220000301c00 */
[----:B------:R-:W-:-:S04]  /*1940*/  LOP3.LUT R22, R22, R13, RZ, 0x3c, !PT ;  /* 0x0000000d16167212 */ /* 0x000fc800078e3cff */
[----:B------:R-:W-:Y:S01]  /*1950*/  ISETP.GE.AND P1, PT, R22, RZ, PT ;  /* 0x000000ff1600720c */ /* 0x000fe20003f26270 */
[----:B------:R-:W-:-:S05]  /*1960*/  IMAD.MOV R22, RZ, RZ, -R19 ;  /* 0x000000ffff167224 */ /* 0x000fca00078e0a13 */
[----:B------:R-:W-:Y:S01]  /*1970*/  @!P0 MOV R19, R22 ;  /* 0x0000001600138202 */ /* 0x000fe20000000f00 */
[----:B0-----:R-:W-:-:S10]  /*1980*/  DMUL R20, R16, UR4 ;  /* 0x0000000410147c28 */ /* 0x001fd40008000000 */
[----:B------:R-:W0:Y:S02]  /*1990*/  F2F.F32.F64 R20, R20 ;  /* 0x0000001400147310 */ /* 0x000e240000301000 */
[----:B0-----:R-:W-:-:S07]  /*19a0*/  FSEL R16, -R20, R20, !P1 ;  /* 0x0000001414107208 */ /* 0x001fce0004800100 */
.L_x_14:
[----:B------:R-:W-:Y:S05]  /*19b0*/  BSYNC.RECONVERGENT B0 ;  /* 0x0000000000007941 */ /* 0x000fea0003800200 */
.L_x_13:
[C---:B------:R-:W-:Y:S01]  /*19c0*/  LOP3.LUT P1, RZ, R19.reuse, 0x2, RZ, 0xc0, !PT ;  /* 0x0000000213ff7812 */ /* 0x040fe2000782c0ff */
[----:B------:R-:W-:Y:S01]  /*19d0*/  FMUL R17, R16, R16 ;  /* 0x0000001010117220 */ /* 0x000fe20000400000 */
[----:B------:R-:W-:Y:S01]  /*19e0*/  LOP3.LUT R20, R19, 0x1, RZ, 0xc0, !PT ;  /* 0x0000000113147812 */ /* 0x000fe200078ec0ff */
[----:B------:R-:W-:Y:S01]  /*19f0*/  IMAD.MOV.U32 R19, RZ, RZ, 0x37cbac00 ;  /* 0x37cbac00ff137424 */ /* 0x000fe200078e00ff */
[----:B------:R-:W-:Y:S02]  /*1a00*/  BSSY.RECONVERGENT B0, `(.L_x_18) ;  /* 0x000006b000007945 */ /* 0x000fe40003800200 */
[----:B------:R-:W-:Y:S01]  /*1a10*/  ISETP.NE.U32.AND P0, PT, R20, 0x1, PT ;  /* 0x000000011400780c */ /* 0x000fe20003f05070 */
[----:B------:R-:W-:Y:S01]  /*1a20*/  FFMA R21, R17, R19, -0.0013887860113754868507 ;  /* 0xbab607ed11157423 */ /* 0x000fe20000000013 */
[----:B------:R-:W-:-:S04]  /*1a30*/  IMAD.MOV.U32 R20, RZ, RZ, 0x3d2aaabb ;  /* 0x3d2aaabbff147424 */ /* 0x000fc800078e00ff */
[----:B------:R-:W-:Y:S01]  /*1a40*/  FSEL R22, R21, -0.00019574658654164522886, !P0 ;  /* 0xb94d415315167808 */ /* 0x000fe20004000000 */
[----:B------:R-:W-:Y:S01]  /*1a50*/  IMAD.MOV.U32 R21, RZ, RZ, 0x3effffff ;  /* 0x3effffffff157424 */ /* 0x000fe200078e00ff */
[----:B------:R-:W-:-:S05]  /*1a60*/  FSEL R26, R20, 0.0083327032625675201416, !P0 ;  /* 0x3c0885e4141a7808 */ /* 0x000fca0004000000 */
        /* <DEDUP_REMOVED lines=13> */
[----:B------:R-:W-:Y:S01]  /*1b40*/  SHF.L.U32 R23, R13, 0x8, RZ ;  /* 0x000000080d177819 */ /* 0x000fe200000006ff */
[----:B------:R-:W-:Y:S01]  /*1b50*/  IMAD.MOV.U32 R26, RZ, RZ, RZ ;  /* 0x000000ffff1a7224 */ /* 0x000fe200078e00ff */
[----:B------:R-:W-:Y:S01]  /*1b60*/  UMOV UR4, URZ ;  /* 0x000000ff00047c82 */ /* 0x000fe20008000000 */
[----:B------:R-:W-:Y:S01]  /*1b70*/  IMAD.MOV.U32 R24, RZ, RZ, RZ ;  /* 0x000000ffff187224 */ /* 0x000fe200078e00ff */
[----:B------:R-:W-:-:S07]  /*1b80*/  LOP3.LUT R23, R23, 0x80000000, RZ, 0xfc, !PT ;  /* 0x8000000017177812 */ /* 0x000fce00078efcff */
.L_x_20:
[----:B------:R-:W0:Y:S02]  /*1b90*/  LDC.64 R16, c[0x4][RZ] ;  /* 0x01000000ff107b82 */ /* 0x000e240000000a00 */
[----:B0-----:R-:W-:-:S06]  /*1ba0*/  IMAD.WIDE.U32 R16, R24, 0x4, R16 ;  /* 0x0000000418107825 */ /* 0x001fcc00078e0010 */
[----:B------:R-:W2:Y:S02]  /*1bb0*/  LDG.E.CONSTANT R16, desc[UR6][R16.64] ;  /* 0x0000000610107981 */ /* 0x000ea4000c1e9900 */
[----:B--2---:R-:W-:-:S03]  /*1bc0*/  IMAD.WIDE.U32 R16, R16, R23, RZ ;  /* 0x0000001710107225 */ /* 0x004fc600078e00ff */
[----:B------:R-:W-:Y:S01]  /*1bd0*/  IADD3 R28, P0, PT, R16, R26, RZ ;  /* 0x0000001a101c7210 */ /* 0x000fe20007f1e0ff */
[C---:B------:R-:W-:Y:S01]  /*1be0*/  IMAD.SHL.U32 R16, R24.reuse, 0x4, RZ ;  /* 0x0000000418107824 */ /* 0x040fe200078e00ff */
[----:B------:R-:W-:Y:S02]  /*1bf0*/  IADD3 R24, PT, PT, R24, 0x1, RZ ;  /* 0x0000000118187810 */ /* 0x000fe40007ffe0ff */
[----:B------:R-:W-:Y:S02]  /*1c00*/  IADD3.X R26, PT, PT, R17, UR4, RZ, P0, !PT ;  /* 0x00000004111a7c10 */ /* 0x000fe400087fe4ff */
[C---:B------:R-:W-:Y:S02]  /*1c10*/  ISETP.EQ.AND P0, PT, R16.reuse, RZ, PT ;  /* 0x000000ff1000720c */ /* 0x040fe40003f02270 */
[C---:B------:R-:W-:Y:S02]  /*1c20*/  ISETP.EQ.AND P1, PT, R16.reuse, 0x4, PT ;  /* 0x000000041000780c */ /* 0x040fe40003f22270 */
[----:B------:R-:W-:-:S02]  /*1c30*/  ISETP.EQ.AND P2, PT, R16, 0x8, PT ;  /* 0x000000081000780c */ /* 0x000fc40003f42270 */
[C---:B------:R-:W-:Y:S02]  /*1c40*/  ISETP.EQ.AND P3, PT, R16.reuse, 0xc, PT ;  /* 0x0000000c1000780c */ /* 0x040fe40003f62270 */
[C---:B------:R-:W-:Y:S02]  /*1c50*/  ISETP.EQ.AND P4, PT, R16.reuse, 0x10, PT ;  /* 0x000000101000780c */ /* 0x040fe40003f82270 */
[----:B------:R-:W-:-:S03]  /*1c60*/  ISETP.EQ.AND P5, PT, R16, 0x14, PT ;  /* 0x000000141000780c */ /* 0x000fc60003fa2270 */
[--C-:B------:R-:W-:Y:S01]  /*1c70*/  @P0 IMAD.MOV.U32 R4, RZ, RZ, R28.reuse ;  /* 0x000000ffff040224 */ /* 0x100fe200078e001c */
[----:B------:R-:W-:Y:S02]  /*1c80*/  ISETP.NE.AND P0, PT, R24, 0x6, PT ;  /* 0x000000061800780c */ /* 0x000fe40003f05270 */
[----:B------:R-:W-:Y:S01]  /*1c90*/  @P1 MOV R5, R28 ;  /* 0x0000001c00051202 */ /* 0x000fe20000000f00 */
[--C-:B------:R-:W-:Y:S02]  /*1ca0*/  @P2 IMAD.MOV.U32 R6, RZ, RZ, R28.reuse ;  /* 0x000000ffff062224 */ /* 0x100fe400078e001c */
[--C-:B------:R-:W-:Y:S02]  /*1cb0*/  @P3 IMAD.MOV.U32 R7, RZ, RZ, R28.reuse ;  /* 0x000000ffff073224 */ /* 0x100fe400078e001c */
[--C-:B------:R-:W-:Y:S02]  /*1cc0*/  @P4 IMAD.MOV.U32 R8, RZ, RZ, R28.reuse ;  /* 0x000000ffff084224 */ /* 0x100fe400078e001c */
[----:B------:R-:W-:-:S04]  /*1cd0*/  @P5 IMAD.MOV.U32 R9, RZ, RZ, R28 ;  /* 0x000000ffff095224 */ /* 0x000fc800078e001c */
[----:B------:R-:W-:Y:S05]  /*1ce0*/  @P0 BRA `(.L_x_20) ;  /* 0xfffffffc00a80947 */ /* 0x000fea000383ffff */
[----:B------:R-:W-:Y:S01]  /*1cf0*/  SHF.R.U32.HI R17, RZ, 0x17, R13 ;  /* 0x00000017ff117819 */ /* 0x000fe2000001160d */
[----:B------:R-:W-:Y:S03]  /*1d00*/  BSSY.RECONVERGENT B1, `(.L_x_21) ;  /* 0x0000028000017945 */ /* 0x000fe60003800200 */
[C---:B------:R-:W-:Y:S02]  /*1d10*/  LOP3.LUT R16, R17.reuse, 0xe0, RZ, 0xc0, !PT ;  /* 0x000000e011107812 */ /* 0x040fe400078ec0ff */
[----:B------:R-:W-:-:S03]  /*1d20*/  LOP3.LUT P6, RZ, R17, 0x1f, RZ, 0xc0, !PT ;  /* 0x0000001f11ff7812 */ /* 0x000fc600078cc0ff */
[----:B------:R-:W-:-:S05]  /*1d30*/  VIADD R16, R16, 0xffffff80 ;  /* 0xffffff8010107836 */ /* 0x000fca0000000000 */
        /* <DEDUP_REMOVED lines=10> */
[----:B------:R-:W-:Y:S01]  /*1de0*/  @P4 IMAD.MOV.U32 R24, RZ, RZ, R4 ;  /* 0x000000ffff184224 */ /* 0x000fe200078e0004 */
[----:B------:R-:W-:Y:S01]  /*1df0*/  @P4 MOV R23, R5 ;  /* 0x0000000500174202 */ /* 0x000fe20000000f00 */
[----:B------:R-:W-:Y:S01]  /*1e00*/  @P2 IMAD.MOV.U32 R24, RZ, RZ, R5 ;  /* 0x000000ffff182224 */ /* 0x000fe200078e0005 */
[----:B------:R-:W-:Y:S01]  /*1e10*/  ISETP.EQ.AND P4, PT, R16, RZ, PT ;  /* 0x000000ff1000720c */ /* 0x000fe20003f82270 */
[--C-:B------:R-:W-:Y:S02]  /*1e20*/  @P2 IMAD.MOV.U32 R23, RZ, RZ, R6.reuse ;  /* 0x000000ffff172224 */ /* 0x100fe400078e0006 */
[----:B------:R-:W-:Y:S01]  /*1e30*/  @P1 IMAD.MOV.U32 R24, RZ, RZ, R6 ;  /* 0x000000ffff181224 */ /* 0x000fe200078e0006 */
[----:B------:R-:W-:Y:S01]  /*1e40*/  @P0 MOV R24, R7 ;  /* 0x0000000700180202 */ /* 0x000fe20000000f00 */
[----:B------:R-:W-:-:S02]  /*1e50*/  @P1 IMAD.MOV.U32 R23, RZ, RZ, R7 ;  /* 0x000000ffff171224 */ /* 0x000fc400078e0007 */
[--C-:B------:R-:W-:Y:S02]  /*1e60*/  @P0 IMAD.MOV.U32 R23, RZ, RZ, R8.reuse ;  /* 0x000000ffff170224 */ /* 0x100fe400078e0008 */
        /* <DEDUP_REMOVED lines=9> */
[----:B------:R-:W-:Y:S01]  /*1f00*/  @P1 IMAD.MOV.U32 R16, RZ, RZ, R5 ;  /* 0x000000ffff101224 */ /* 0x000fe200078e0005 */
[----:B------:R-:W-:Y:S01]  /*1f10*/  @P0 MOV R16, R6 ;  /* 0x0000000600100202 */ /* 0x000fe20000000f00 */
[----:B------:R-:W-:Y:S01]  /*1f20*/  @P3 IMAD.MOV.U32 R16, RZ, RZ, R7 ;  /* 0x000000ffff103224 */ /* 0x000fe200078e0007 */
[----:B------:R-:W-:Y:S01]  /*1f30*/  SHF.L.W.U32.HI R23, R24, R17, R23 ;  /* 0x0000001118177219 */ /* 0x000fe20000010e17 */
[----:B------:R-:W-:Y:S02]  /*1f40*/  @P4 IMAD.MOV.U32 R16, RZ, RZ, R8 ;  /* 0x000000ffff104224 */ /* 0x000fe400078e0008 */
[----:B------:R-:W-:-:S04]  /*1f50*/  @P5 IMAD.MOV.U32 R16, RZ, RZ, R9 ;  /* 0x000000ffff105224 */ /* 0x000fc800078e0009 */
[----:B------:R-:W-:-:S04]  /*1f60*/  @P6 MOV R16, R26 ;  /* 0x0000001a00106202 */ /* 0x000fc80000000f00 */
[----:B------:R-:W-:-:S07]  /*1f70*/  SHF.L.W.U32.HI R24, R16, R17, R24 ;  /* 0x0000001110187219 */ /* 0x000fce0000010e18 */
.L_x_22:
[----:B------:R-:W-:Y:S05]  /*1f80*/  BSYNC.RECONVERGENT B1 ;  /* 0x0000000000017941 */ /* 0x000fea0003800200 */
.L_x_21:
[C-C-:B------:R-:W-:Y:S01]  /*1f90*/  SHF.L.W.U32.HI R16, R24.reuse, 0x2, R23.reuse ;  /* 0x0000000218107819 */ /* 0x140fe20000010e17 */
[----:B------:R-:W-:Y:S01]  /*1fa0*/  IMAD.SHL.U32 R24, R24, 0x4, RZ ;  /* 0x0000000418187824 */ /* 0x000fe200078e00ff */
[----:B------:R-:W-:Y:S01]  /*1fb0*/  ISETP.GE.AND P1, PT, R13, RZ, PT ;  /* 0x000000ff0d00720c */ /* 0x000fe20003f26270 */
[----:B------:R-:W-:Y:S01]  /*1fc0*/  UMOV UR4, 0x54442d19 ;  /* 0x54442d1900047882 */ /* 0x000fe20000000000 */
[----:B------:R-:W-:Y:S01]  /*1fd0*/  LOP3.LUT R13, R16, R13, RZ, 0x3c, !PT ;  /* 0x0000000d100d7212 */ /* 0x000fe200078e3cff */
[----:B------:R-:W-:Y:S01]  /*1fe0*/  UMOV UR5, 0x3bf921fb ;  /* 0x3bf921fb00057882 */ /* 0x000fe20000000000 */
[----:B------:R-:W-:Y:S02]  /*1ff0*/  SHF.R.U32.HI R23, RZ, 0x1e, R23 ;  /* 0x0000001eff177819 */ /* 0x000fe40000011617 */
[----:B------:R-:W-:Y:S02]  /*2000*/  ISETP.GE.AND P0, PT, R13, RZ, PT ;  /* 0x000000ff0d00720c */ /* 0x000fe40003f06270 */
[----:B------:R-:W-:-:S02]  /*2010*/  SHF.R.S32.HI R13, RZ, 0x1f, R16 ;  /* 0x0000001fff0d7819 */ /* 0x000fc40000011410 */
[----:B------:R-:W-:Y:S02]  /*2020*/  LEA.HI R23, R16, R23, RZ, 0x1 ;  /* 0x0000001710177211 */ /* 0x000fe400078f08ff */
[C---:B------:R-:W-:Y:S02]  /*2030*/  LOP3.LUT R17, R13.reuse, R16, RZ, 0x3c, !PT ;  /* 0x000000100d117212 */ /* 0x040fe400078e3cff */
[----:B------:R-:W-:Y:S01]  /*2040*/  LOP3.LUT R16, R13, R24, RZ, 0x3c, !PT ;  /* 0x000000180d107212 */ /* 0x000fe200078e3cff */
[----:B------:R-:W-:-:S04]  /*2050*/  IMAD.MOV R13, RZ, RZ, -R23 ;  /* 0x000000ffff0d7224 */ /* 0x000fc800078e0a17 */
[----:B------:R-:W-:Y:S01]  /*2060*/  @!P1 IMAD.MOV.U32 R23, RZ, RZ, R13 ;  /* 0x000000ffff179224 */ /* 0x000fe200078e000d */
[----:B------:R-:W0:Y:S02]  /*2070*/  I2F.F64.S64 R16, R16 ;  /* 0x0000001000107312 */ /* 0x000e240000301c00 */
[----:B0-----:R-:W-:-:S06]  /*2080*/  DMUL R16, R16, UR4 ;  /* 0x0000000410107c28 */ /* 0x001fcc0008000000 */
[----:B------:R-:W0:Y:S02]  /*2090*/  F2F.F32.F64 R24, R16 ;  /* 0x0000001000187310 */ /* 0x000e240000301000 */
[----:B0-----:R-:W-:-:S07]  /*20a0*/  FSEL R24, -R24, R24, !P0 ;  /* 0x0000001818187208 */ /* 0x001fce0004000100 */
.L_x_19:
[----:B------:R-:W-:Y:S05]  /*20b0*/  BSYNC.RECONVERGENT B0 ;  /* 0x0000000000007941 */ /* 0x000fea0003800200 */
.L_x_18:
[----:B------:R-:W0:Y:S01]  /*20c0*/  LDCU UR4, c[0x0][0x388] ;  /* 0x00007100ff0477ac */ /* 0x000e220008000800 */
[----:B------:R-:W-:Y:S01]  /*20d0*/  FMUL R13, R24, R24 ;  /* 0x00000018180d7220 */ /* 0x000fe20000400000 */
[C---:B------:R-:W-:Y:S01]  /*20e0*/  LOP3.LUT R16, R23.reuse, 0x1, RZ, 0xc0, !PT ;  /* 0x0000000117107812 */ /* 0x040fe200078ec0ff */
[----:B------:R-:W-:Y:S01]  /*20f0*/  VIADD R10, R10, 0x1 ;  /* 0x000000010a0a7836 */ /* 0x000fe20000000000 */
[----:B------:R-:W-:Y:S01]  /*2100*/  IADD3 R23, PT, PT, R23, 0x1, RZ ;  /* 0x0000000117177810 */ /* 0x000fe20007ffe0ff */
[----:B------:R-:W-:Y:S01]  /*2110*/  FFMA R19, R13, R19, -0.0013887860113754868507 ;  /* 0xbab607ed0d137423 */ /* 0x000fe20000000013 */
[----:B------:R-:W-:Y:S01]  /*2120*/  ISETP.NE.U32.AND P0, PT, R16, 0x1, PT ;  /* 0x000000011000780c */ /* 0x000fe20003f05070 */
[----:B------:R-:W-:Y:S01]  /*2130*/  FMUL R12, R12, R18 ;  /* 0x000000120c0c7220 */ /* 0x000fe20000400000 */
[----:B------:R-:W-:Y:S02]  /*2140*/  LOP3.LUT P1, RZ, R23, 0x2, RZ, 0xc0, !PT ;  /* 0x0000000217ff7812 */ /* 0x000fe4000782c0ff */
[----:B------:R-:W-:-:S02]  /*2150*/  FSEL R20, R20, 0.0083327032625675201416, P0 ;  /* 0x3c0885e414147808 */ /* 0x000fc40000000000 */
[----:B------:R-:W-:Y:S02]  /*2160*/  FSEL R16, R19, -0.00019574658654164522886, P0 ;  /* 0xb94d415313107808 */ /* 0x000fe40000000000 */
[----:B------:R-:W-:Y:S02]  /*2170*/  FSEL R21, -R21, -0.16666662693023681641, P0 ;  /* 0xbe2aaaa815157808 */ /* 0x000fe40000000100 */
[----:B------:R-:W-:Y:S01]  /*2180*/  FSEL R24, R24, 1, !P0 ;  /* 0x3f80000018187808 */ /* 0x000fe20004000000 */
[----:B------:R-:W-:Y:S01]  /*2190*/  FFMA R16, R13, R16, R20 ;  /* 0x000000100d107223 */ /* 0x000fe20000000014 */
[----:B0-----:R-:W-:-:S03]  /*21a0*/  ISETP.NE.AND P0, PT, R10, UR4, PT ;  /* 0x000000040a007c0c */ /* 0x001fc6000bf05270 */
[C---:B------:R-:W-:Y:S01]  /*21b0*/  FFMA R16, R13.reuse, R16, R21 ;  /* 0x000000100d107223 */ /* 0x040fe20000000015 */
[----:B------:R-:W-:-:S04]  /*21c0*/  FFMA R13, R13, R24, RZ ;  /* 0x000000180d0d7223 */ /* 0x000fc800000000ff */
[----:B------:R-:W-:Y:S01]  /*21d0*/  FFMA R16, R13, R16, R24 ;  /* 0x000000100d107223 */ /* 0x000fe20000000018 */
[----:B------:R-:W-:Y:S01]  /*21e0*/  FMUL R13, R18, -0.5 ;  /* 0xbf000000120d7820 */ /* 0x000fe20000400000 */
[----:B------:R-:W-:Y:S02]  /*21f0*/  FMUL R18, R11, R18 ;  /* 0x000000120b127220 */ /* 0x000fe40000400000 */
[----:B------:R-:W-:Y:S01]  /*2200*/  @P1 FADD R16, RZ, -R16 ;  /* 0x80000010ff101221 */ /* 0x000fe20000000000 */
[----:B------:R-:W-:-:S03]  /*2210*/  FFMA R27, R22, R13, R27 ;  /* 0x0000000d161b7223 */ /* 0x000fc6000000001b */
[C---:B------:R-:W-:Y:S01]  /*2220*/  FFMA R29, R16.reuse, -R12, R29 ;  /* 0x8000000c101d7223 */ /* 0x040fe2000000001d */
[----:B------:R-:W-:Y:S01]  /*2230*/  FFMA R25, R16, -R18, R25 ;  /* 0x8000001210197223 */ /* 0x000fe20000000019 */
[----:B------:R-:W-:Y:S06]  /*2240*/  @P0 BRA `(.L_x_23) ;  /* 0xffffffec00f40947 */ /* 0x000fec000383ffff */
.L_x_12:
[----:B------:R-:W-:Y:S01]  /*2250*/  IMAD.MOV.U32 R3, RZ, RZ, 0x3f800000 ;  /* 0x3f800000ff037424 */ /* 0x000fe200078e00ff */
[----:B------:R-:W-:Y:S04]  /*2260*/  STG.E desc[UR6][R14.64], R29 ;  /* 0x0000001d0e007986 */ /* 0x000fe8000c101906 */
[----:B------:R-:W-:Y:S04]  /*2270*/  STG.E desc[UR6][R14.64+0x4], R27 ;  /* 0x0000041b0e007986 */ /* 0x000fe8000c101906 */
[----:B------:R-:W-:Y:S04]  /*2280*/  STG.E desc[UR6][R14.64+0x8], R25 ;  /* 0x000008190e007986 */ /* 0x000fe8000c101906 */
[----:B------:R-:W-:Y:S01]  /*2290*/  STG.E desc[UR6][R14.64+0xc], R3 ;  /* 0x00000c030e007986 */ /* 0x000fe2000c101906 */
[----:B------:R-:W-:Y:S05]  /*22a0*/  EXIT ;  /* 0x000000000000794d */ /* 0x000fea0003800000 */
.L_x_24:
[----:B------:R-:W-:-:S00]  /*22b0*/  BRA `(.L_x_24) ;  /* 0xfffffffc00fc7947 */ /* 0x000fc0000383ffff */
[----:B------:R-:W-:-:S00]  /*22c0*/  NOP ;  /* 0x0000000000007918 */ /* 0x000fc00000000000 */
        /* <DEDUP_REMOVED lines=11> */
.L_x_38:


//--------------------- .text._Z20KernelGerstnerCUDA_HPhiPfiimf --------------------------
	.section	.text._Z20KernelGerstnerCUDA_HPhiPfiimf,"ax",@progbits
	.align	128
        .global         _Z20KernelGerstnerCUDA_HPhiPfiimf
        .type           _Z20KernelGerstnerCUDA_HPhiPfiimf,@function
        .size           _Z20KernelGerstnerCUDA_HPhiPfiimf,(.L_x_39 - _Z20KernelGerstnerCUDA_HPhiPfiimf)
        .other          _Z20KernelGerstnerCUDA_HPhiPfiimf,@"STO_CUDA_ENTRY STV_DEFAULT"
_Z20KernelGerstnerCUDA_HPhiPfiimf:
.text._Z20KernelGerstnerCUDA_HPhiPfiimf:
        /* <DEDUP_REMOVED lines=15> */
[----:B------:R-:W-:Y:S01]  /*00f0*/  I2FP.F32.U32 R0, R5 ;  /* 0x0000000500007245 */ /* 0x000fe20000201000 */
[----:B------:R-:W0:Y:S01]  /*0100*/  LDCU.64 UR4, c[0x0][0x3a0] ;  /* 0x00007400ff0477ac */ /* 0x000e220008000a00 */
[----:B------:R-:W2:Y:S01]  /*0110*/  LDCU.64 UR6, c[0x0][0x358] ;  /* 0x00006b00ff0677ac */ /* 0x000ea20008000a00 */
[----:B-1----:R-:W-:Y:S01]  /*0120*/  UISETP.GE.AND UP0, UPT, UR8, 0x1, UPT ;  /* 0x000000010800788c */ /* 0x002fe2000bf06270 */
[----:B0-----:R-:W-:-:S04]  /*0130*/  IMAD.WIDE.U32 R2, R5, UR4, R2 ;  /* 0x0000000405027c25 */ /* 0x001fc8000f8e0002 */
[----:B------:R-:W-:Y:S02]  /*0140*/  IMAD R15, R5, UR5, R3 ;  /* 0x00000005050f7c24 */ /* 0x000fe4000f8e0203 */
[----:B------:R-:W-:Y:S02]  /*0150*/  IMAD.SHL.U32 R3, R4, 0x4, RZ ;  /* 0x0000000404037824 */ /* 0x000fe400078e00ff */
[----:B------:R-:W-:Y:S01]  /*0160*/  IMAD.MOV.U32 R14, RZ, RZ, R2 ;  /* 0x000000ffff0e7224 */ /* 0x000fe200078e0002 */
[----:B------:R-:W-:Y:S01]  /*0170*/  I2FP.F32.S32 R2, R4 ;  /* 0x0000000400027245 */ /* 0x000fe20000201400 */
[----:B------:R-:W-:Y:S02]  /*0180*/  IMAD.MOV.U32 R4, RZ, RZ, R0 ;  /* 0x000000ffff047224 */ /* 0x000fe400078e0000 */
[----:B------:R-:W-:Y:S01]  /*0190*/  IMAD.WIDE R14, R3, 0x4, R14 ;  /* 0x00000004030e7825 */ /* 0x000fe200078e020e */
[----:B------:R-:W-:-:S03]  /*01a0*/  MOV R5, R2 ;  /* 0x0000000200057202 */ /* 0x000fc60000000f00 */
[----:B------:R-:W-:Y:S01]  /*01b0*/  IMAD.MOV.U32 R3, RZ, RZ, RZ ;  /* 0x000000ffff037224 */ /* 0x000fe200078e00ff */
[----:B------:R-:W-:Y:S06]  /*01c0*/  BAR.SYNC.DEFER_BLOCKING 0x0 ;  /* 0x0000000000007b1d */ /* 0x000fec0000010000 */
[----:B--2---:R-:W-:Y:S05]  /*01d0*/  BRA.U !UP0, `(.L_x_25) ;  /* 0x0000001108187547 */ /* 0x004fea000b800000 */
[----:B------:R-:W-:Y:S02]  /*01e0*/  IMAD.MOV.U32 R3, RZ, RZ, RZ ;  /* 0x000000ffff037224 */ /* 0x000fe400078e00ff */
[----:B------:R-:W-:Y:S02]  /*01f0*/  IMAD.MOV.U32 R6, RZ, RZ, RZ ;  /* 0x000000ffff067224 */ /* 0x000fe400078e00ff */
[----:B------:R-:W-:Y:S02]  /*0200*/  IMAD.MOV.U32 R5, RZ, RZ, R2 ;  /* 0x000000ffff057224 */ /* 0x000fe400078e0002 */
[----:B------:R-:W-:-:S07]  /*0210*/  IMAD.MOV.U32 R4, RZ, RZ, R0 ;  /* 0x000000ffff047224 */ /* 0x000fce00078e0000 */
.L_x_36:
[----:B------:R-:W-:Y:S01]  /*0220*/  IMAD R7, R6, 0x7, RZ ;  /* 0x0000000706077824 */ /* 0x000fe200078e02ff */
[----:B------:R-:W0:Y:S01]  /*0230*/  LDCU UR4, c[0x0][0x3a8] ;  /* 0x00007500ff0477ac */ /* 0x000e220008000800 */
[----:B------:R-:W-:Y:S03]  /*0240*/  BSSY.RECONVERGENT B0, `(.L_x_26) ;  /* 0x0000076000007945 */ /* 0x000fe60003800200 */
[----:B------:R-:W-:-:S04]  /*0250*/  SHF.L.U32 R16, R7, 0x2, RZ ;  /* 0x0000000207107819 */ /* 0x000fc800000006ff */
        /* <DEDUP_REMOVED lines=8> */
[----:B----4-:R-:W-:-:S04]  /*02e0*/  FMUL R17, R8, R17 ;  /* 0x0000001108117220 */ /* 0x010fc80000400000 */
[----:B0-----:R-:W-:Y:S02]  /*02f0*/  FFMA R8, R10, UR4, R17 ;  /* 0x000000040a087c23 */ /* 0x001fe40008000011 */
[----:B------:R0:W1:Y:S02]  /*0300*/  LDC R10, c[0x3][R16+0xc] ;  /* 0x00c00300100a7b82 */ /* 0x0000640000000800 */
[C---:B------:R-:W-:Y:S01]  /*0310*/  FMUL R27, R8.reuse, 0.63661974668502807617 ;  /* 0x3f22f983081b7820 */ /* 0x040fe20000400000 */
[----:B------:R-:W-:-:S05]  /*0320*/  FSETP.GE.AND P0, PT, |R8|, 105615, PT ;  /* 0x47ce47800800780b */ /* 0x000fca0003f06200 */
[----:B------:R-:W2:Y:S02]  /*0330*/  F2I.NTZ R27, R27 ;  /* 0x0000001b001b7305 */ /* 0x000ea40000203100 */
[----:B--2---:R-:W-:Y:S01]  /*0340*/  I2FP.F32.S32 R17, R27 ;  /* 0x0000001b00117245 */ /* 0x004fe20000201400 */
[----:B------:R-:W-:-:S04]  /*0350*/  IMAD.MOV.U32 R25, RZ, RZ, R27 ;  /* 0x000000ffff197224 */ /* 0x000fc800078e001b */
[----:B------:R-:W-:-:S04]  /*0360*/  FFMA R22, R17, -1.5707962512969970703, R8 ;  /* 0xbfc90fda11167823 */ /* 0x000fc80000000008 */
[----:B------:R-:W-:-:S04]  /*0370*/  FFMA R22, R17, -7.5497894158615963534e-08, R22 ;  /* 0xb3a2216811167823 */ /* 0x000fc80000000016 */
[----:B------:R-:W-:-:S04]  /*0380*/  FFMA R28, R17, -5.3903029534742383927e-15, R22 ;  /* 0xa7c234c5111c7823 */ /* 0x000fc80000000016 */
[----:B------:R-:W-:Y:S01]  /*0390*/  IMAD.MOV.U32 R17, RZ, RZ, R28 ;  /* 0x000000ffff117224 */ /* 0x000fe200078e001c */
[----:B0-----:R-:W-:Y:S06]  /*03a0*/  @!P0 BRA `(.L_x_27) ;  /* 0x00000004007c8947 */ /* 0x001fec0003800000 */
        /* <DEDUP_REMOVED lines=11> */
.L_x_28:
[----:B0-----:R-:W-:Y:S02]  /*0460*/  IMAD.U32 R16, RZ, RZ, UR8 ;  /* 0x00000008ff107e24 */ /* 0x001fe4000f8e00ff */
[----:B------:R-:W-:-:S05]  /*0470*/  IMAD.U32 R17, RZ, RZ, UR9 ;  /* 0x00000009ff117e24 */ /* 0x000fca000f8e00ff */
[----:B------:R-:W2:Y:S01]  /*0480*/  LDG.E.CONSTANT R16, desc[UR6][R16.64] ;  /* 0x0000000610107981 */ /* 0x000ea2000c1e9900 */
[----:B------:R-:W-:Y:S01]  /*0490*/  UIADD3 UR4, UPT, UPT, UR4, 0x1, URZ ;  /* 0x0000000104047890 */ /* 0x000fe2000fffe0ff */
[C---:B------:R-:W-:Y:S01]  /*04a0*/  ISETP.EQ.AND P0, PT, R24.reuse, RZ, PT ;  /* 0x000000ff1800720c */ /* 0x040fe20003f02270 */
[----:B------:R-:W-:Y:S01]  /*04b0*/  UIADD3 UR8, UP1, UPT, UR8, 0x4, URZ ;  /* 0x0000000408087890 */ /* 0x000fe2000ff3e0ff */
[C---:B------:R-:W-:Y:S01]  /*04c0*/  ISETP.EQ.AND P1, PT, R24.reuse, 0x4, PT ;  /* 0x000000041800780c */ /* 0x040fe20003f22270 */
[----:B------:R-:W-:Y:S01]  /*04d0*/  UISETP.NE.AND UP0, UPT, UR4, 0x6, UPT ;  /* 0x000000060400788c */ /* 0x000fe2000bf05270 */
[C---:B------:R-:W-:Y:S01]  /*04e0*/  ISETP.EQ.AND P2, PT, R24.reuse, 0x8, PT ;  /* 0x000000081800780c */ /* 0x040fe20003f42270 */
[----:B------:R-:W-:Y:S01]  /*04f0*/  UIADD3.X UR9, UPT, UPT, URZ, UR9, URZ, UP1, !UPT ;  /* 0x00000009ff097290 */ /* 0x000fe20008ffe4ff */
[C---:B------:R-:W-:Y:S02]  /*0500*/  ISETP.EQ.AND P3, PT, R24.reuse, 0xc, PT ;  /* 0x0000000c1800780c */ /* 0x040fe40003f62270 */
[----:B------:R-:W-:-:S02]  /*0510*/  ISETP.EQ.AND P4, PT, R24, 0x10, PT ;  /* 0x000000101800780c */ /* 0x000fc40003f82270 */
[C---:B------:R-:W-:Y:S02]  /*0520*/  ISETP.EQ.AND P5, PT, R24.reuse, 0x14, PT ;  /* 0x000000141800780c */ /* 0x040fe40003fa2270 */
[----:B------:R-:W-:Y:S01]  /*0530*/  IADD3 R24, PT, PT, R24, 0x4, RZ ;  /* 0x0000000418187810 */ /* 0x000fe20007ffe0ff */
[----:B--2---:R-:W-:-:S03]  /*0540*/  IMAD.WIDE.U32 R22, R16, R29, RZ ;  /* 0x0000001d10167225 */ /* 0x004fc600078e00ff */
[----:B------:R-:W-:-:S04]  /*0550*/  IADD3 R21, P6, PT, R22, R27, RZ ;  /* 0x0000001b16157210 */ /* 0x000fc80007fde0ff */
[----:B------:R-:W-:Y:S01]  /*0560*/  IADD3.X R27, PT, PT, R23, UR5, RZ, P6, !PT ;  /* 0x00000005171b7c10 */ /* 0x000fe2000b7fe4ff */
[--C-:B------:R-:W-:Y:S01]  /*0570*/  @P0 IMAD.MOV.U32 R11, RZ, RZ, R21.reuse ;  /* 0x000000ffff0b0224 */ /* 0x100fe200078e0015 */
[----:B------:R-:W-:Y:S01]  /*0580*/  @P1 MOV R12, R21 ;  /* 0x00000015000c1202 */ /* 0x000fe20000000f00 */
[--C-:B------:R-:W-:Y:S02]  /*0590*/  @P2 IMAD.MOV.U32 R13, RZ, RZ, R21.reuse ;  /* 0x000000ffff0d2224 */ /* 0x100fe400078e0015 */
[--C-:B------:R-:W-:Y:S02]  /*05a0*/  @P3 IMAD.MOV.U32 R18, RZ, RZ, R21.reuse ;  /* 0x000000ffff123224 */ /* 0x100fe400078e0015 */
[--C-:B------:R-:W-:Y:S02]  /*05b0*/  @P4 IMAD.MOV.U32 R19, RZ, RZ, R21.reuse ;  /* 0x000000ffff134224 */ /* 0x100fe400078e0015 */
[----:B------:R-:W-:Y:S01]  /*05c0*/  @P5 IMAD.MOV.U32 R20, RZ, RZ, R21 ;  /* 0x000000ffff145224 */ /* 0x000fe200078e0015 */
[----:B------:R-:W-:Y:S06]  /*05d0*/  BRA.U UP0, `(.L_x_28) ;  /* 0xfffffffd00a07547 */ /* 0x000fec000b83ffff */
        /* <DEDUP_REMOVED lines=15> */
[----:B------:R-:W-:Y:S01]  /*06d0*/  @P4 IMAD.MOV.U32 R17, RZ, RZ, R11 ;  /* 0x000000ffff114224 */ /* 0x000fe200078e000b */
[----:B------:R-:W-:Y:S01]  /*06e0*/  @P4 MOV R21, R12 ;  /* 0x0000000c00154202 */ /* 0x000fe20000000f00 */
[----:B------:R-:W-:Y:S01]  /*06f0*/  @P2 IMAD.MOV.U32 R17, RZ, RZ, R12 ;  /* 0x000000ffff112224 */ /* 0x000fe200078e000c */
[----:B------:R-:W-:Y:S01]  /*0700*/  ISETP.EQ.AND P4, PT, R23, 0x4, PT ;  /* 0x000000041700780c */ /* 0x000fe20003f82270 */
[--C-:B------:R-:W-:Y:S02]  /*0710*/  @P2 IMAD.MOV.U32 R21, RZ, RZ, R13.reuse ;  /* 0x000000ffff152224 */ /* 0x100fe400078e000d */
[----:B------:R-:W-:Y:S01]  /*0720*/  @P1 IMAD.MOV.U32 R17, RZ, RZ, R13 ;  /* 0x000000ffff111224 */ /* 0x000fe200078e000d */
[----:B------:R-:W-:Y:S01]  /*0730*/  @P0 MOV R17, R18 ;  /* 0x0000001200110202 */ /* 0x000fe20000000f00 */
[----:B------:R-:W-:-:S02]  /*0740*/  @P1 IMAD.MOV.U32 R21, RZ, RZ, R18 ;  /* 0x000000ffff151224 */ /* 0x000fc400078e0012 */
[--C-:B------:R-:W-:Y:S02]  /*0750*/  @P0 IMAD.MOV.U32 R21, RZ, RZ, R19.reuse ;  /* 0x000000ffff150224 */ /* 0x100fe400078e0013 */
[----:B------:R-:W-:Y:S02]  /*0760*/  @P3 IMAD.MOV.U32 R17, RZ, RZ, R19 ;  /* 0x000000ffff113224 */ /* 0x000fe400078e0013 */
[--C-:B------:R-:W-:Y:S01]  /*0770*/  @P3 IMAD.MOV.U32 R21, RZ, RZ, R20.reuse ;  /* 0x000000ffff153224 */ /* 0x100fe200078e0014 */
[----:B------:R-:W-:Y:S01]  /*0780*/  @P5 MOV R21, R27 ;  /* 0x0000001b00155202 */ /* 0x000fe20000000f00 */
[----:B------:R-:W-:Y:S02]  /*0790*/  @P5 IMAD.MOV.U32 R17, RZ, RZ, R20 ;  /* 0x000000ffff115224 */ /* 0x000fe400078e0014 */
[----:B------:R-:W-:Y:S01]  /*07a0*/  @P4 IMAD.MOV.U32 R17, RZ, RZ, R27 ;  /* 0x000000ffff114224 */ /* 0x000fe200078e001b */
[----:B------:R-:W-:Y:S06]  /*07b0*/  @!P6 BRA `(.L_x_30) ;  /* 0x00000000002ce947 */ /* 0x000fec0003800000 */
[----:B------:R-:W-:Y:S01]  /*07c0*/  @P2 IMAD.MOV.U32 R22, RZ, RZ, R11 ;  /* 0x000000ffff162224 */ /* 0x000fe200078e000b */
[----:B------:R-:W-:Y:S01]  /*07d0*/  LOP3.LUT R16, R16, 0x1f, RZ, 0xc0, !PT ;  /* 0x0000001f10107812 */ /* 0x000fe200078ec0ff */
[----:B------:R-:W-:Y:S02]  /*07e0*/  @P1 IMAD.MOV.U32 R22, RZ, RZ, R12 ;  /* 0x000000ffff161224 */ /* 0x000fe400078e000c */
[----:B------:R-:W-:Y:S01]  /*07f0*/  @P0 IMAD.MOV.U32 R22, RZ, RZ, R13 ;  /* 0x000000ffff160224 */ /* 0x000fe200078e000d */
[----:B------:R-:W-:Y:S02]  /*0800*/  ISETP.EQ.AND P0, PT, R23, 0x8, PT ;  /* 0x000000081700780c */ /* 0x000fe40003f02270 */
[----:B------:R-:W-:Y:S01]  /*0810*/  @P3 MOV R22, R18 ;  /* 0x0000001200163202 */ /* 0x000fe20000000f00 */
[----:B------:R-:W-:Y:S01]  /*0820*/  @P5 IMAD.MOV.U32 R22, RZ, RZ, R19 ;  /* 0x000000ffff165224 */ /* 0x000fe200078e0013 */
[----:B------:R-:W-:Y:S01]  /*0830*/  SHF.L.W.U32.HI R21, R17, R16, R21 ;  /* 0x0000001011157219 */ /* 0x000fe20000010e15 */
[----:B------:R-:W-:-:S08]  /*0840*/  @P4 IMAD.MOV.U32 R22, RZ, RZ, R20 ;  /* 0x000000ffff164224 */ /* 0x000fd000078e0014 */
[----:B------:R-:W-:-:S05]  /*0850*/  @P0 IMAD.MOV.U32 R22, RZ, RZ, R27 ;  /* 0x000000ffff160224 */ /* 0x000fca00078e001b */
[----:B------:R-:W-:-:S07]  /*0860*/  SHF.L.W.U32.HI R17, R22, R16, R17 ;  /* 0x0000001016117219 */ /* 0x000fce0000010e11 */
.L_x_30:
[----:B------:R-:W-:Y:S05]  /*0870*/  BSYNC.RECONVERGENT B1 ;  /* 0x0000000000017941 */ /* 0x000fea0003800200 */
.L_x_29:
[C---:B------:R-:W-:Y:S01]  /*0880*/  SHF.L.W.U32.HI R27, R17.reuse, 0x2, R21 ;  /* 0x00000002111b7819 */ /* 0x040fe20000010e15 */
[----:B------:R-:W-:Y:S01]  /*0890*/  UMOV UR4, 0x54442d19 ;  /* 0x54442d1900047882 */ /* 0x000fe20000000000 */
[----:B------:R-:W-:Y:S01]  /*08a0*/  SHF.L.U32 R17, R17, 0x2, RZ ;  /* 0x0000000211117819 */ /* 0x000fe200000006ff */
        /* <DEDUP_REMOVED lines=15> */
.L_x_27:
[----:B------:R-:W-:Y:S05]  /*09a0*/  BSYNC.RECONVERGENT B0 ;  /* 0x0000000000007941 */ /* 0x000fea0003800200 */
.L_x_26:
[----:B------:R-:W-:Y:S01]  /*09b0*/  LOP3.LUT R22, R27, 0x1, RZ, 0xc0, !PT ;  /* 0x000000011b167812 */ /* 0x000fe200078ec0ff */
[----:B------:R-:W-:Y:S02]  /*09c0*/  IMAD.MOV.U32 R21, RZ, RZ, 0x37cbac00 ;  /* 0x37cbac00ff157424 */ /* 0x000fe400078e00ff */
[----:B------:R-:W-:Y:S01]  /*09d0*/  FMUL R16, R17, R17 ;  /* 0x0000001111107220 */ /* 0x000fe20000400000 */
[----:B------:R-:W-:Y:S01]  /*09e0*/  LOP3.LUT P1, RZ, R27, 0x2, RZ, 0xc0, !PT ;  /* 0x000000021bff7812 */ /* 0x000fe2000782c0ff */
[----:B------:R-:W-:Y:S01]  /*09f0*/  BSSY.RECONVERGENT B0, `(.L_x_31) ;  /* 0x000006b000007945 */ /* 0x000fe20003800200 */
[----:B------:R-:W-:Y:S01]  /*0a00*/  ISETP.NE.U32.AND P0, PT, R22, 0x1, PT ;  /* 0x000000011600780c */ /* 0x000fe20003f05070 */
[----:B------:R-:W-:Y:S01]  /*0a10*/  FFMA R23, R16, R21, -0.0013887860113754868507 ;  /* 0xbab607ed10177423 */ /* 0x000fe20000000015 */
[----:B------:R-:W-:Y:S02]  /*0a20*/  MOV R22, 0x3d2aaabb ;  /* 0x3d2aaabb00167802 */ /* 0x000fe40000000f00 */
[----:B------:R-:W-:-:S02]  /*0a30*/  FSEL R24, R17, 1, P0 ;  /* 0x3f80000011187808 */ /* 0x000fc40000000000 */
[----:B------:R-:W-:Y:S02]  /*0a40*/  FSEL R23, R23, -0.00019574658654164522886, !P0 ;  /* 0xb94d415317177808 */ /* 0x000fe40004000000 */
[----:B------:R-:W-:-:S05]  /*0a50*/  FSEL R27, R22, 0.0083327032625675201416, !P0 ;  /* 0x3c0885e4161b7808 */ /* 0x000fca0004000000 */
[----:B------:R-:W-:Y:S01]  /*0a60*/  FFMA R27, R16, R23, R27 ;  /* 0x00000017101b7223 */ /* 0x000fe2000000001b */
[----:B------:R-:W-:-:S05]  /*0a70*/  IMAD.MOV.U32 R23, RZ, RZ, 0x3effffff ;  /* 0x3effffffff177424 */ /* 0x000fca00078e00ff */
        /* <DEDUP_REMOVED lines=16> */
.L_x_33:
        /* <DEDUP_REMOVED lines=14> */
[----:B------:R-:W-:Y:S02]  /*0c60*/  ISETP.EQ.AND P6, PT, R16, 0x14, PT ;  /* 0x000000141000780c */ /* 0x000fe40003fc2270 */
[----:B------:R-:W-:-:S03]  /*0c70*/  @P1 MOV R11, R28 ;  /* 0x0000001c000b1202 */ /* 0x000fc60000000f00 */
[--C-:B------:R-:W-:Y:S02]  /*0c80*/  @P2 IMAD.MOV.U32 R12, RZ, RZ, R28.reuse ;  /* 0x000000ffff0c2224 */ /* 0x100fe400078e001c */
[--C-:B------:R-:W-:Y:S02]  /*0c90*/  @P3 IMAD.MOV.U32 R13, RZ, RZ, R28.reuse ;  /* 0x000000ffff0d3224 */ /* 0x100fe400078e001c */
[--C-:B------:R-:W-:Y:S02]  /*0ca0*/  @P4 IMAD.MOV.U32 R18, RZ, RZ, R28.reuse ;  /* 0x000000ffff124224 */ /* 0x100fe400078e001c */
[----:B------:R-:W-:Y:S02]  /*0cb0*/  @P5 MOV R19, R28 ;  /* 0x0000001c00135202 */ /* 0x000fe40000000f00 */
[----:B------:R-:W-:Y:S01]  /*0cc0*/  @P6 IMAD.MOV.U32 R20, RZ, RZ, R28 ;  /* 0x000000ffff146224 */ /* 0x000fe200078e001c */
[----:B------:R-:W-:Y:S06]  /*0cd0*/  @P0 BRA `(.L_x_33) ;  /* 0xfffffffc00a80947 */ /* 0x000fec000383ffff */
        /* <DEDUP_REMOVED lines=13> */
[----:B------:R-:W-:Y:S02]  /*0db0*/  @P3 MOV R16, R11 ;  /* 0x0000000b00103202 */ /* 0x000fe40000000f00 */
[----:B------:R-:W-:Y:S01]  /*0dc0*/  @P4 IMAD.MOV.U32 R25, RZ, RZ, R11 ;  /* 0x000000ffff194224 */ /* 0x000fe200078e000b */
[C---:B------:R-:W-:Y:S01]  /*0dd0*/  ISETP.EQ.AND P3, PT, R26.reuse, -0x4, PT ;  /* 0xfffffffc1a00780c */ /* 0x040fe20003f62270 */
[--C-:B------:R-:W-:Y:S01]  /*0de0*/  @P4 IMAD.MOV.U32 R16, RZ, RZ, R12.reuse ;  /* 0x000000ffff104224 */ /* 0x100fe200078e000c */
[----:B------:R-:W-:Y:S01]  /*0df0*/  ISETP.EQ.AND P4, PT, R26, RZ, PT ;  /* 0x000000ff1a00720c */ /* 0x000fe20003f82270 */
[----:B------:R-:W-:Y:S01]  /*0e00*/  @P2 IMAD.MOV.U32 R25, RZ, RZ, R12 ;  /* 0x000000ffff192224 */ /* 0x000fe200078e000c */
[----:B------:R-:W-:Y:S01]  /*0e10*/  @P2 MOV R16, R13 ;  /* 0x0000000d00102202 */ /* 0x000fe20000000f00 */
[----:B------:R-:W-:Y:S02]  /*0e20*/  @P1 IMAD.MOV.U32 R25, RZ, RZ, R13 ;  /* 0x000000ffff191224 */ /* 0x000fe400078e000d */
[--C-:B------:R-:W-:Y:S01]  /*0e30*/  @P1 IMAD.MOV.U32 R16, RZ, RZ, R18.reuse ;  /* 0x000000ffff101224 */ /* 0x100fe200078e0012 */
[----:B------:R-:W-:Y:S01]  /*0e40*/  @P0 MOV R16, R19 ;  /* 0x0000001300100202 */ /* 0x000fe20000000f00 */
[----:B------:R-:W-:-:S04]  /*0e50*/  @P0 IMAD.MOV.U32 R25, RZ, RZ, R18 ;  /* 0x000000ffff190224 */ /* 0x000fc800078e0012 */
[----:B------:R-:W-:Y:S02]  /*0e60*/  @P3 IMAD.MOV.U32 R25, RZ, RZ, R19 ;  /* 0x000000ffff193224 */ /* 0x000fe400078e0013 */
[--C-:B------:R-:W-:Y:S01]  /*0e70*/  @P3 IMAD.MOV.U32 R16, RZ, RZ, R20.reuse ;  /* 0x000000ffff103224 */ /* 0x100fe200078e0014 */
[----:B------:R-:W-:Y:S01]  /*0e80*/  @P4 MOV R16, R27 ;  /* 0x0000001b00104202 */ /* 0x000fe20000000f00 */
[----:B------:R-:W-:Y:S02]  /*0e90*/  @P4 IMAD.MOV.U32 R25, RZ, RZ, R20 ;  /* 0x000000ffff194224 */ /* 0x000fe400078e0014 */
        /* <DEDUP_REMOVED lines=13> */
.L_x_35:
[----:B------:R-:W-:Y:S05]  /*0f70*/  BSYNC.RECONVERGENT B1 ;  /* 0x0000000000017941 */ /* 0x000fea0003800200 */
.L_x_34:
[C-C-:B------:R-:W-:Y:S01]  /*0f80*/  SHF.L.W.U32.HI R17, R25.reuse, 0x2, R16.reuse ;  /* 0x0000000219117819 */ /* 0x140fe20000010e10 */
[----:B------:R-:W-:Y:S01]  /*0f90*/  UMOV UR4, 0x54442d19 ;  /* 0x54442d1900047882 */ /* 0x000fe20000000000 */
[----:B------:R-:W-:Y:S01]  /*0fa0*/  SHF.R.U32.HI R28, RZ, 0x1e, R16 ;  /* 0x0000001eff1c7819 */ /* 0x000fe20000011610 */
[----:B------:R-:W-:Y:S01]  /*0fb0*/  IMAD.SHL.U32 R16, R25, 0x4, RZ ;  /* 0x0000000419107824 */ /* 0x000fe200078e00ff */
[----:B------:R-:W-:Y:S01]  /*0fc0*/  SHF.R.S32.HI R26, RZ, 0x1f, R17 ;  /* 0x0000001fff1a7819 */ /* 0x000fe20000011411 */
[----:B------:R-:W-:Y:S01]  /*0fd0*/  UMOV UR5, 0x3bf921fb ;  /* 0x3bf921fb00057882 */ /* 0x000fe20000000000 */
[----:B------:R-:W-:Y:S02]  /*0fe0*/  ISETP.GE.AND P1, PT, R8, RZ, PT ;  /* 0x000000ff0800720c */ /* 0x000fe40003f26270 */
[C---:B------:R-:W-:Y:S02]  /*0ff0*/  LOP3.LUT R8, R17.reuse, R8, RZ, 0x3c, !PT ;  /* 0x0000000811087212 */ /* 0x040fe400078e3cff */
[----:B------:R-:W-:-:S02]  /*1000*/  LEA.HI R25, R17, R28, RZ, 0x1 ;  /* 0x0000001c11197211 */ /* 0x000fc400078f08ff */
[C---:B------:R-:W-:Y:S02]  /*1010*/  LOP3.LUT R17, R26.reuse, R17, RZ, 0x3c, !PT ;  /* 0x000000111a117212 */ /* 0x040fe400078e3cff */
[----:B------:R-:W-:Y:S02]  /*1020*/  LOP3.LUT R16, R26, R16, RZ, 0x3c, !PT ;  /* 0x000000101a107212 */ /* 0x000fe400078e3cff */
[----:B------:R-:W-:Y:S01]  /*1030*/  ISETP.GE.AND P0, PT, R8, RZ, PT ;  /* 0x000000ff0800720c */ /* 0x000fe20003f06270 */
[----:B------:R-:W-:-:S03]  /*1040*/  IMAD.MOV R8, RZ, RZ, -R25 ;  /* 0x000000ffff087224 */ /* 0x000fc600078e0a19 */
[----:B------:R-:W0:Y:S01]  /*1050*/  I2F.F64.S64 R16, R16 ;  /* 0x0000001000107312 */ /* 0x000e220000301c00 */
[----:B------:R-:W-:Y:S01]  /*1060*/  @!P1 IMAD.MOV.U32 R25, RZ, RZ, R8 ;  /* 0x000000ffff199224 */ /* 0x000fe200078e0008 */
[----:B0-----:R-:W-:-:S10]  /*1070*/  DMUL R26, R16, UR4 ;  /* 0x00000004101a7c28 */ /* 0x001fd40008000000 */
[----:B------:R-:W0:Y:S02]  /*1080*/  F2F.F32.F64 R26, R26 ;  /* 0x0000001a001a7310 */ /* 0x000e240000301000 */
[----:B0-----:R-:W-:-:S07]  /*1090*/  FSEL R28, -R26, R26, !P0 ;  /* 0x0000001a1a1c7208 */ /* 0x001fce0004000100 */
.L_x_32:
[----:B------:R-:W-:Y:S05]  /*10a0*/  BSYNC.RECONVERGENT B0 ;  /* 0x0000000000007941 */ /* 0x000fea0003800200 */
.L_x_31:
[----:B------:R-:W0:Y:S01]  /*10b0*/  LDCU UR4, c[0x0][0x388] ;  /* 0x00007100ff0477ac */ /* 0x000e220008000800 */
[----:B------:R-:W-:Y:S01]  /*10c0*/  FMUL R8, R28, R28 ;  /* 0x0000001c1c087220 */ /* 0x000fe20000400000 */
[C---:B------:R-:W-:Y:S01]  /*10d0*/  LOP3.LUT R16, R25.reuse, 0x1, RZ, 0xc0, !PT ;  /* 0x0000000119107812 */ /* 0x040fe200078ec0ff */
[----:B------:R-:W-:Y:S01]  /*10e0*/  VIADD R6, R6, 0x1 ;  /* 0x0000000106067836 */ /* 0x000fe20000000000 */
[----:B------:R-:W-:Y:S01]  /*10f0*/  IADD3 R25, PT, PT, R25, 0x1, RZ ;  /* 0x0000000119197810 */ /* 0x000fe20007ffe0ff */
[----:B------:R-:W-:Y:S01]  /*1100*/  FFMA R21, R8, R21, -0.0013887860113754868507 ;  /* 0xbab607ed08157423 */ /* 0x000fe20000000015 */
[----:B------:R-:W-:Y:S01]  /*1110*/  ISETP.NE.U32.AND P0, PT, R16, 0x1, PT ;  /* 0x000000011000780c */ /* 0x000fe20003f05070 */
[----:B-1----:R-:W-:Y:S01]  /*1120*/  FFMA R3, R10, R24, R3 ;  /* 0x000000180a037223 */ /* 0x002fe20000000003 */
        /* <DEDUP_REMOVED lines=8> */
[----:B------:R-:W-:Y:S01]  /*11b0*/  FFMA R17, R8, R28, RZ ;  /* 0x0000001c08117223 */ /* 0x000fe200000000ff */
[----:B------:R-:W-:-:S03]  /*11c0*/  FMUL R8, R10, 0.5 ;  /* 0x3f0000000a087820 */ /* 0x000fc60000400000 */
[----:B------:R-:W-:Y:S01]  /*11d0*/  FFMA R16, R17, R16, R28 ;  /* 0x0000001011107223 */ /* 0x000fe2000000001c */
[-C--:B------:R-:W-:Y:S01]  /*11e0*/  FMUL R7, R7, R8.reuse ;  /* 0x0000000807077220 */ /* 0x080fe20000400000 */
[----:B------:R-:W-:Y:S02]  /*11f0*/  FMUL R9, R9, R8 ;  /* 0x0000000809097220 */ /* 0x000fe40000400000 */
[----:B------:R-:W-:-:S04]  /*1200*/  @P1 FADD R16, RZ, -R16 ;  /* 0x80000010ff101221 */ /* 0x000fc80000000000 */
[C---:B------:R-:W-:Y:S01]  /*1210*/  FFMA R5, R16.reuse, R7, R5 ;  /* 0x0000000710057223 */ /* 0x040fe20000000005 */
[----:B------:R-:W-:Y:S01]  /*1220*/  FFMA R4, R16, R9, R4 ;  /* 0x0000000910047223 */ /* 0x000fe20000000004 */
[----:B------:R-:W-:Y:S06]  /*1230*/  @P0 BRA `(.L_x_36) ;  /* 0xffffffec00f80947 */ /* 0x000fec000383ffff */
.L_x_25:
[----:B------:R-:W-:Y:S01]  /*1240*/  IMAD.MOV.U32 R7, RZ, RZ, 0x3f800000 ;  /* 0x3f800000ff077424 */ /* 0x000fe200078e00ff */
[----:B------:R-:W-:Y:S04]  /*1250*/  STG.E desc[UR6][R14.64], R5 ;  /* 0x000000050e007986 */ /* 0x000fe8000c101906 */
[----:B------:R-:W-:Y:S04]  /*1260*/  STG.E desc[UR6][R14.64+0x4], R3 ;  /* 0x000004030e007986 */ /* 0x000fe8000c101906 */
[----:B------:R-:W-:Y:S04]  /*1270*/  STG.E desc[UR6][R14.64+0x8], R4 ;  /* 0x000008040e007986 */ /* 0x000fe8000c101906 */
[----:B------:R-:W-:Y:S01]  /*1280*/  STG.E desc[UR6][R14.64+0xc], R7 ;  /* 0x00000c070e007986 */ /* 0x000fe2000c101906 */
[----:B------:R-:W-:Y:S05]  /*1290*/  EXIT ;  /* 0x000000000000794d */ /* 0x000fea0003800000 */
.L_x_37:
        /* <DEDUP_REMOVED lines=14> */
.L_x_39:


//--------------------- .nv.global.init           --------------------------
	.section	.nv.global.init,"aw",@progbits
	.align	4
.nv.global.init:
	.type		__cudart_i2opi_f,@object
	.size		__cudart_i2opi_f,(.L_1 - __cudart_i2opi_f)
__cudart_i2opi_f:
        /*0000*/ 	.byte	0x41, 0x90, 0x43, 0x3c, 0x99, 0x95, 0x62, 0xdb, 0xc0, 0xdd, 0x34, 0xf5, 0xd1, 0x57, 0x27, 0xfc
        /*0010*/ 	.byte	0x29, 0x15, 0x44, 0x4e, 0x6e, 0x83, 0xf9, 0xa2
.L_1:


//--------------------- .nv.shared.reserved.0     --------------------------
	.section	.nv.shared.reserved.0,"aw",@nobits
	.weak		__nv_reservedSMEM_offset_0_alias
	.size		__nv_reservedSMEM_offset_0_alias, 0, 64
	.other		__nv_reservedSMEM_offset_0_alias,@"STO_CUDA_RESERVED_SHARED STV_DEFAULT"
__nv_reservedSMEM_offset_0_alias:
	.zero		0
	.zero		64


//--------------------- .nv.constant0._Z20KernelGerstnerCUDA_NPhiPfiimf --------------------------
	.section	.nv.constant0._Z20KernelGerstnerCUDA_NPhiPfiimf,"a",@progbits
	.sectionflags	@""
	.align	4
.nv.constant0._Z20KernelGerstnerCUDA_NPhiPfiimf:
	.zero		940


//--------------------- .nv.constant0._Z20KernelGerstnerCUDA_HPhiPfiimf --------------------------
	.section	.nv.constant0._Z20KernelGerstnerCUDA_HPhiPfiimf,"a",@progbits
	.sectionflags	@""
	.align	4
.nv.constant0._Z20KernelGerstnerCUDA_HPhiPfiimf:
	.zero		940


//--------------------- SYMBOLS --------------------------

	.type		.nv.reservedSmem.offset0,@object
	.size		.nv.reservedSmem.offset0,0x4
